	.target	sm_90a

	.elftype	@"ET_EXEC"


//--------------------- .note.nv.tkinfo           --------------------------
	.section	.note.nv.tkinfo,"",@"SHT_NOTE"
	.sectionflags	@"SHF_NOTE_NV_TKINFO"
	.tkinfo
        /*0018*/ 	.word	0x00000002
        /*0030*/ 	.string	""
        /*0030*/ 	.string	"ptxas"
        /*0030*/ 	.string	"Cuda compilation tools, release 13.0, V13.0.88"
        /*0030*/ 	.string	"Build cuda_13.0.r13.0/compiler.36424714_0"
        /*0030*/ 	.string	"-arch sm_90a -m 64 "



//--------------------- .note.nv.cuinfo           --------------------------
	.section	.note.nv.cuinfo,"",@"SHT_NOTE"
	.sectionflags	@"SHF_NOTE_NV_CUINFO"
        /*0018*/ 	.short	0x0002
        /*001a*/ 	.short	0x005a
        /*001c*/ 	.short	0x0082
	.zero		2


//--------------------- .nv.info                  --------------------------
	.section	.nv.info,"",@"SHT_CUDA_INFO"
	.align	4


	//----- nvinfo : EIATTR_REGCOUNT
	.align		4
        /*0000*/ 	.byte	0x04, 0x2f
        /*0002*/ 	.short	(.L_15 - .L_14)
	.align		4
.L_14:
        /*0004*/ 	.word	index@(_ZN7cutlass13device_kernelINS_4gemm6kernel13GemmUniversalIN4cute5tupleIJiiiiEEENS1_10collective13CollectiveMmaINS1_34MainloopSm90TmaGmmaWarpSpecializedILi2ENS5_IJNS4_1CILi1EEESB_SB_EEENS1_35KernelTmaWarpSpecializedCooperativeEEENS5_IJNSA_ILi384EEENSA_ILi8EEENSA_ILi128EEEEEENS_10bfloat16_tENS5_IJlSB_lEEESJ_SK_NS4_8TiledMMAINS4_8MMA_AtomIJNS4_4SM904GMMA26MMA_64x8x16_F32BF16BF16_SSILNSO_5MajorE0ELSQ_0ELNSO_7ScaleInE1ELSR_1EEEEEENS4_6LayoutINS5_IJNSA_ILi2EEESB_SB_EEENS5_IJSB_NSA_ILi0EEESX_EEEEENS5_IJNS4_10UnderscoreES10_S10_EEEEENS4_13SM90_TMA_LOADENS4_14ComposedLayoutINS4_7SwizzleILi3ELi4ELi3EEENS4_18smem_ptr_flag_bitsILi16EEENSU_INS5_IJSG_NSA_ILi64EEEEEENS5_IJS19_SB_EEEEEEEvNS4_8identityES13_S1D_vS1E_EENS_8epilogue10collective6detail29Sm90TmaWarpSpecializedAdapterINS1H_15DefaultEpilogueISJ_SK_SK_NS1G_6thread17LinearCombinationISJ_Li1EffLNS1L_9ScaleType4KindE0ELNS_15FloatRoundStyleE2ESJ_EENS1_15EpilogueDefaultEEEEEvvEEEEvNT_6ParamsE)
        /*0008*/ 	.word	0x000000a8


	//----- nvinfo : EIATTR_FRAME_SIZE
	.align		4
.L_15:
        /*000c*/ 	.byte	0x04, 0x11
        /*000e*/ 	.short	(.L_17 - .L_16)
	.align		4
.L_16:
        /*0010*/ 	.word	index@(_ZN7cutlass13device_kernelINS_4gemm6kernel13GemmUniversalIN4cute5tupleIJiiiiEEENS1_10collective13CollectiveMmaINS1_34MainloopSm90TmaGmmaWarpSpecializedILi2ENS5_IJNS4_1CILi1EEESB_SB_EEENS1_35KernelTmaWarpSpecializedCooperativeEEENS5_IJNSA_ILi384EEENSA_ILi8EEENSA_ILi128EEEEEENS_10bfloat16_tENS5_IJlSB_lEEESJ_SK_NS4_8TiledMMAINS4_8MMA_AtomIJNS4_4SM904GMMA26MMA_64x8x16_F32BF16BF16_SSILNSO_5MajorE0ELSQ_0ELNSO_7ScaleInE1ELSR_1EEEEEENS4_6LayoutINS5_IJNSA_ILi2EEESB_SB_EEENS5_IJSB_NSA_ILi0EEESX_EEEEENS5_IJNS4_10UnderscoreES10_S10_EEEEENS4_13SM90_TMA_LOADENS4_14ComposedLayoutINS4_7SwizzleILi3ELi4ELi3EEENS4_18smem_ptr_flag_bitsILi16EEENSU_INS5_IJSG_NSA_ILi64EEEEEENS5_IJS19_SB_EEEEEEEvNS4_8identityES13_S1D_vS1E_EENS_8epilogue10collective6detail29Sm90TmaWarpSpecializedAdapterINS1H_15DefaultEpilogueISJ_SK_SK_NS1G_6thread17LinearCombinationISJ_Li1EffLNS1L_9ScaleType4KindE0ELNS_15FloatRoundStyleE2ESJ_EENS1_15EpilogueDefaultEEEEEvvEEEEvNT_6ParamsE)
        /*0014*/ 	.word	0x00000000


	//----- nvinfo : EIATTR_MIN_STACK_SIZE
	.align		4
.L_17:
        /*0018*/ 	.byte	0x04, 0x12
        /*001a*/ 	.short	(.L_19 - .L_18)
	.align		4
.L_18:
        /*001c*/ 	.word	index@(_ZN7cutlass13device_kernelINS_4gemm6kernel13GemmUniversalIN4cute5tupleIJiiiiEEENS1_10collective13CollectiveMmaINS1_34MainloopSm90TmaGmmaWarpSpecializedILi2ENS5_IJNS4_1CILi1EEESB_SB_EEENS1_35KernelTmaWarpSpecializedCooperativeEEENS5_IJNSA_ILi384EEENSA_ILi8EEENSA_ILi128EEEEEENS_10bfloat16_tENS5_IJlSB_lEEESJ_SK_NS4_8TiledMMAINS4_8MMA_AtomIJNS4_4SM904GMMA26MMA_64x8x16_F32BF16BF16_SSILNSO_5MajorE0ELSQ_0ELNSO_7ScaleInE1ELSR_1EEEEEENS4_6LayoutINS5_IJNSA_ILi2EEESB_SB_EEENS5_IJSB_NSA_ILi0EEESX_EEEEENS5_IJNS4_10UnderscoreES10_S10_EEEEENS4_13SM90_TMA_LOADENS4_14ComposedLayoutINS4_7SwizzleILi3ELi4ELi3EEENS4_18smem_ptr_flag_bitsILi16EEENSU_INS5_IJSG_NSA_ILi64EEEEEENS5_IJS19_SB_EEEEEEEvNS4_8identityES13_S1D_vS1E_EENS_8epilogue10collective6detail29Sm90TmaWarpSpecializedAdapterINS1H_15DefaultEpilogueISJ_SK_SK_NS1G_6thread17LinearCombinationISJ_Li1EffLNS1L_9ScaleType4KindE0ELNS_15FloatRoundStyleE2ESJ_EENS1_15EpilogueDefaultEEEEEvvEEEEvNT_6ParamsE)
        /*0020*/ 	.word	0x00000000
.L_19:


//--------------------- .nv.compat                --------------------------
	.section	.nv.compat,"",@"SHT_CUDA_COMPAT_INFO"
	.align	4
        /*0000*/ 	.byte	0x02, 0x09, 0x01, 0x00, 0x02, 0x02, 0x04, 0x00, 0x02, 0x05, 0x05, 0x00, 0x03, 0x07, 0x01, 0x01
        /*0010*/ 	.byte	0x02, 0x03, 0x01, 0x00, 0x02, 0x06, 0x01, 0x00, 0x04, 0x0b, 0x08, 0x00, 0x00, 0x00, 0x00, 0x00
        /*0020*/ 	.byte	0x00, 0x00, 0x00, 0x00


//--------------------- .nv.info._ZN7cutlass13device_kernelINS_4gemm6kernel13GemmUniversalIN4cute5tupleIJiiiiEEENS1_10collective13CollectiveMmaINS1_34MainloopSm90TmaGmmaWarpSpecializedILi2ENS5_IJNS4_1CILi1EEESB_SB_EEENS1_35KernelTmaWarpSpecializedCooperativeEEENS5_IJNSA_ILi384EEENSA_ILi8EEENSA_ILi128EEEEEENS_10bfloat16_tENS5_IJlSB_lEEESJ_SK_NS4_8TiledMMAINS4_8MMA_AtomIJNS4_4SM904GMMA26MMA_64x8x16_F32BF16BF16_SSILNSO_5MajorE0ELSQ_0ELNSO_7ScaleInE1ELSR_1EEEEEENS4_6LayoutINS5_IJNSA_ILi2EEESB_SB_EEENS5_IJSB_NSA_ILi0EEESX_EEEEENS5_IJNS4_10UnderscoreES10_S10_EEEEENS4_13SM90_TMA_LOADENS4_14ComposedLayoutINS4_7SwizzleILi3ELi4ELi3EEENS4_18smem_ptr_flag_bitsILi16EEENSU_INS5_IJSG_NSA_ILi64EEEEEENS5_IJS19_SB_EEEEEEEvNS4_8identityES13_S1D_vS1E_EENS_8epilogue10collective6detail29Sm90TmaWarpSpecializedAdapterINS1H_15DefaultEpilogueISJ_SK_SK_NS1G_6thread17LinearCombinationISJ_Li1EffLNS1L_9ScaleType4KindE0ELNS_15FloatRoundStyleE2ESJ_EENS1_15EpilogueDefaultEEEEEvvEEEEvNT_6ParamsE --------------------------
	.section	.nv.info._ZN7cutlass13device_kernelINS_4gemm6kernel13GemmUniversalIN4cute5tupleIJiiiiEEENS1_10collective13CollectiveMmaINS1_34MainloopSm90TmaGmmaWarpSpecializedILi2ENS5_IJNS4_1CILi1EEESB_SB_EEENS1_35KernelTmaWarpSpecializedCooperativeEEENS5_IJNSA_ILi384EEENSA_ILi8EEENSA_ILi128EEEEEENS_10bfloat16_tENS5_IJlSB_lEEESJ_SK_NS4_8TiledMMAINS4_8MMA_AtomIJNS4_4SM904GMMA26MMA_64x8x16_F32BF16BF16_SSILNSO_5MajorE0ELSQ_0ELNSO_7ScaleInE1ELSR_1EEEEEENS4_6LayoutINS5_IJNSA_ILi2EEESB_SB_EEENS5_IJSB_NSA_ILi0EEESX_EEEEENS5_IJNS4_10UnderscoreES10_S10_EEEEENS4_13SM90_TMA_LOADENS4_14ComposedLayoutINS4_7SwizzleILi3ELi4ELi3EEENS4_18smem_ptr_flag_bitsILi16EEENSU_INS5_IJSG_NSA_ILi64EEEEEENS5_IJS19_SB_EEEEEEEvNS4_8identityES13_S1D_vS1E_EENS_8epilogue10collective6detail29Sm90TmaWarpSpecializedAdapterINS1H_15DefaultEpilogueISJ_SK_SK_NS1G_6thread17LinearCombinationISJ_Li1EffLNS1L_9ScaleType4KindE0ELNS_15FloatRoundStyleE2ESJ_EENS1_15EpilogueDefaultEEEEEvvEEEEvNT_6ParamsE,"",@"SHT_CUDA_INFO"
	.sectionflags	@""
	.align	4


	//----- nvinfo : EIATTR_CUDA_API_VERSION
	.align		4
        /*0000*/ 	.byte	0x04, 0x37
        /*0002*/ 	.short	(.L_21 - .L_20)
.L_20:
        /*0004*/ 	.word	0x00000082


	//----- nvinfo : EIATTR_KPARAM_INFO
	.align		4
.L_21:
        /*0008*/ 	.byte	0x04, 0x17
        /*000a*/ 	.short	(.L_23 - .L_22)
.L_22:
        /*000c*/ 	.word	0x00000000
        /*0010*/ 	.short	0x0000
        /*0012*/ 	.short	0x0070
        /*0014*/ 	.byte	0x00, 0xf0, 0x01, 0x10


	//----- nvinfo : EIATTR_SPARSE_MMA_MASK
	.align		4
.L_23:
        /*0018*/ 	.byte	0x03, 0x50
        /*001a*/ 	.short	0x0000


	//----- nvinfo : EIATTR_MAXREG_COUNT
	.align		4
        /*001c*/ 	.byte	0x03, 0x1b
        /*001e*/ 	.short	0x00a8


	//----- nvinfo : EIATTR_NUM_BARRIERS
	.align		4
        /*0020*/ 	.byte	0x02, 0x4c
        /*0022*/ 	.byte	0x01
	.zero		1


	//----- nvinfo : EIATTR_EXTERNS
	.align		4
        /*0024*/ 	.byte	0x04, 0x0f
        /*0026*/ 	.short	(.L_25 - .L_24)


	//   ....[0]....
	.align		4
.L_24:
        /*0028*/ 	.word	index@(__assertfail)


	//----- nvinfo : EIATTR_MERCURY_ISA_VERSION
	.align		4
.L_25:
        /*002c*/ 	.byte	0x03, 0x5f
        /*002e*/ 	.short	0x0101


	//----- nvinfo : EIATTR_INT_WARP_WIDE_INSTR_OFFSETS
	.align		4
        /*0030*/ 	.byte	0x04, 0x31
        /*0032*/ 	.short	(.L_27 - .L_26)


	//   ....[0]....
.L_26:
        /*0034*/ 	.word	0x00000370


	//   ....[1]....
        /*0038*/ 	.word	0x000003a0


	//   ....[2]....
        /*003c*/ 	.word	0x00000480


	//----- nvinfo : EIATTR_COOP_GROUP_MASK_REGIDS
	.align		4
.L_27:
        /*0040*/ 	.byte	0x04, 0x29
        /*0042*/ 	.short	(.L_29 - .L_28)


	//   ....[0]....
.L_28:
        /*0044*/ 	.word	0xffffffff


	//   ....[1]....
        /*0048*/ 	.word	0xffffffff


	//   ....[2]....
        /*004c*/ 	.word	0xffffffff


	//   ....[3]....
        /*0050*/ 	.word	0xffffffff


	//   ....[4]....
        /*0054*/ 	.word	0xffffffff


	//----- nvinfo : EIATTR_COOP_GROUP_INSTR_OFFSETS
	.align		4
.L_29:
        /*0058*/ 	.byte	0x04, 0x28
        /*005a*/ 	.short	(.L_31 - .L_30)


	//   ....[0]....
.L_30:
        /*005c*/ 	.word	0x00000060


	//   ....[1]....
        /*0060*/ 	.word	0x00000070


	//   ....[2]....
        /*0064*/ 	.word	0x00000130


	//   ....[3]....
        /*0068*/ 	.word	0x00000280


	//   ....[4]....
        /*006c*/ 	.word	0x00000f40


	//----- nvinfo : EIATTR_REG_RECONFIG
	.align		4
.L_31:
        /*0070*/ 	.byte	0x01, 0x54
	.zero		2


	//----- nvinfo : EIATTR_SYSCALL_OFFSETS
	.align		4
        /*0074*/ 	.byte	0x04, 0x46
        /*0076*/ 	.short	(.L_33 - .L_32)


	//   ....[0]....
.L_32:
        /*0078*/ 	.word	0x00001100


	//----- nvinfo : EIATTR_MBARRIER_INSTR_OFFSETS
	.align		4
.L_33:
        /*007c*/ 	.byte	0x04, 0x39
        /*007e*/ 	.short	(.L_35 - .L_34)


	//   ....[0]....
.L_34:
        /*0080*/ 	.word	0x00000230
        /*0084*/ 	.word	0x000000ff
        /*0088*/ 	.word	0x00000000
        /*008c*/ 	.short	0x0100
        /*008e*/ 	.byte	0x08
	.zero		1


	//   ....[1]....
        /*0090*/ 	.word	0x00000240
        /*0094*/ 	.word	0x000000ff
        /*0098*/ 	.word	0x00000010
        /*009c*/ 	.short	0x0100
        /*009e*/ 	.byte	0x08
	.zero		1


	//   ....[2]....
        /*00a0*/ 	.word	0x00000250
        /*00a4*/ 	.word	0x000000ff
        /*00a8*/ 	.word	0x00000008
        /*00ac*/ 	.short	0x0100
        /*00ae*/ 	.byte	0x08
	.zero		1


	//   ....[3]....
        /*00b0*/ 	.word	0x00000260
        /*00b4*/ 	.word	0x000000ff
        /*00b8*/ 	.word	0x00000018
        /*00bc*/ 	.short	0x0100
        /*00be*/ 	.byte	0x08
	.zero		1


	//   ....[4]....
        /*00c0*/ 	.word	0x000004f0
        /*00c4*/ 	.word	0x000000ff
        /*00c8*/ 	.word	0x00000030
        /*00cc*/ 	.short	0x0100
        /*00ce*/ 	.byte	0x06
	.zero		1


	//   ....[5]....
        /*00d0*/ 	.word	0x00000550
        /*00d4*/ 	.word	0x000000ff
        /*00d8*/ 	.word	0x00000038
        /*00dc*/ 	.short	0x0100
        /*00de*/ 	.byte	0x06
	.zero		1


	//   ....[6]....
        /*00e0*/ 	.word	0x00001180
        /*00e4*/ 	.word	0x00000003
        /*00e8*/ 	.word	0x00000000
        /*00ec*/ 	.short	0x010a
        /*00ee*/ 	.byte	0x3f
	.zero		1


	//   ....[7]....
        /*00f0*/ 	.word	0x000011c0
        /*00f4*/ 	.word	0x00000003
        /*00f8*/ 	.word	0x00000000
        /*00fc*/ 	.short	0x010a
        /*00fe*/ 	.byte	0x3f
	.zero		1


	//   ....[8]....
        /*0100*/ 	.word	0x00001d50
        /*0104*/ 	.word	0x000000ff
        /*0108*/ 	.word	0x00000000
        /*010c*/ 	.short	0x010a
        /*010e*/ 	.byte	0x09
	.zero		1


	//   ....[9]....
        /*0110*/ 	.word	0x00001d90
        /*0114*/ 	.word	0x000000ff
        /*0118*/ 	.word	0x00000000
        /*011c*/ 	.short	0x010a
        /*011e*/ 	.byte	0x09
	.zero		1


	//   ....[10]....
        /*0120*/ 	.word	0x000027b0
        /*0124*/ 	.word	0x000000ff
        /*0128*/ 	.word	0x00000000
        /*012c*/ 	.short	0x0101
        /*012e*/ 	.byte	0x08
	.zero		1


	//   ....[11]....
        /*0130*/ 	.word	0x00002990
        /*0134*/ 	.word	0x000000ff
        /*0138*/ 	.word	0x00000000
        /*013c*/ 	.short	0x0101
        /*013e*/ 	.byte	0x04
	.zero		1


	//   ....[12]....
        /*0140*/ 	.word	0x00004d70
        /*0144*/ 	.word	0x0000000d
        /*0148*/ 	.word	0x00000010
        /*014c*/ 	.short	0x010a
        /*014e*/ 	.byte	0x3f
	.zero		1


	//   ....[13]....
        /*0150*/ 	.word	0x00005280
        /*0154*/ 	.word	0x00000004
        /*0158*/ 	.word	0x00000038
        /*015c*/ 	.short	0x0101
        /*015e*/ 	.byte	0x3f
	.zero		1


	//   ....[14]....
        /*0160*/ 	.word	0x000059d0
        /*0164*/ 	.word	0x00000005
        /*0168*/ 	.word	0x00000000
        /*016c*/ 	.short	0x010a
        /*016e*/ 	.byte	0x3f
	.zero		1


	//   ....[15]....
        /*0170*/ 	.word	0x00005a50
        /*0174*/ 	.word	0x0000000b
        /*0178*/ 	.word	0x00000000
        /*017c*/ 	.short	0x010a
        /*017e*/ 	.byte	0x3f
	.zero		1


	//   ....[16]....
        /*0180*/ 	.word	0x00005ab0
        /*0184*/ 	.word	0x00000003
        /*0188*/ 	.word	0x00000000
        /*018c*/ 	.short	0x010a
        /*018e*/ 	.byte	0x3f
	.zero		1


	//   ....[17]....
        /*0190*/ 	.word	0x00005b10
        /*0194*/ 	.word	0x00000003
        /*0198*/ 	.word	0x00000000
        /*019c*/ 	.short	0x010a
        /*019e*/ 	.byte	0x3f
	.zero		1


	//   ....[18]....
        /*01a0*/ 	.word	0x00005be0
        /*01a4*/ 	.word	0x0000000d
        /*01a8*/ 	.word	0x00000010
        /*01ac*/ 	.short	0x010a
        /*01ae*/ 	.byte	0x3f
	.zero		1


	//   ....[19]....
        /*01b0*/ 	.word	0x00005cb0
        /*01b4*/ 	.word	0x00000005
        /*01b8*/ 	.word	0x00000000
        /*01bc*/ 	.short	0x010a
        /*01be*/ 	.byte	0x3f
	.zero		1


	//----- nvinfo : EIATTR_NUM_MBARRIERS
	.align		4
.L_35:
        /*01c0*/ 	.byte	0x03, 0x38
        /*01c2*/ 	.short	0x0006


	//----- nvinfo : EIATTR_EXIT_INSTR_OFFSETS
	.align		4
        /*01c4*/ 	.byte	0x04, 0x1c
        /*01c6*/ 	.short	(.L_37 - .L_36)


	//   ....[0]....
.L_36:
        /*01c8*/ 	.word	0x000005a0


	//   ....[1]....
        /*01cc*/ 	.word	0x00000e70


	//   ....[2]....
        /*01d0*/ 	.word	0x000044e0


	//   ....[3]....
        /*01d4*/ 	.word	0x00004b10


	//   ....[4]....
        /*01d8*/ 	.word	0x00005aa0


	//----- nvinfo : EIATTR_MAX_THREADS
	.align		4
.L_37:
        /*01dc*/ 	.byte	0x04, 0x05
        /*01de*/ 	.short	(.L_39 - .L_38)
.L_38:
        /*01e0*/ 	.word	0x00000180
        /*01e4*/ 	.word	0x00000001
        /*01e8*/ 	.word	0x00000001


	//----- nvinfo : EIATTR_CRS_STACK_SIZE
	.align		4
.L_39:
        /*01ec*/ 	.byte	0x04, 0x1e
        /*01ee*/ 	.short	(.L_41 - .L_40)
.L_40:
        /*01f0*/ 	.word	0x00000000


	//----- nvinfo : EIATTR_CBANK_PARAM_SIZE
	.align		4
.L_41:
        /*01f4*/ 	.byte	0x03, 0x19
        /*01f6*/ 	.short	0x0470


	//----- nvinfo : EIATTR_PARAM_CBANK
	.align		4
        /*01f8*/ 	.byte	0x04, 0x0a
        /*01fa*/ 	.short	(.L_43 - .L_42)
	.align		4
.L_42:
        /*01fc*/ 	.word	index@(.nv.constant0._ZN7cutlass13device_kernelINS_4gemm6kernel13GemmUniversalIN4cute5tupleIJiiiiEEENS1_10collective13CollectiveMmaINS1_34MainloopSm90TmaGmmaWarpSpecializedILi2ENS5_IJNS4_1CILi1EEESB_SB_EEENS1_35KernelTmaWarpSpecializedCooperativeEEENS5_IJNSA_ILi384EEENSA_ILi8EEENSA_ILi128EEEEEENS_10bfloat16_tENS5_IJlSB_lEEESJ_SK_NS4_8TiledMMAINS4_8MMA_AtomIJNS4_4SM904GMMA26MMA_64x8x16_F32BF16BF16_SSILNSO_5MajorE0ELSQ_0ELNSO_7ScaleInE1ELSR_1EEEEEENS4_6LayoutINS5_IJNSA_ILi2EEESB_SB_EEENS5_IJSB_NSA_ILi0EEESX_EEEEENS5_IJNS4_10UnderscoreES10_S10_EEEEENS4_13SM90_TMA_LOADENS4_14ComposedLayoutINS4_7SwizzleILi3ELi4ELi3EEENS4_18smem_ptr_flag_bitsILi16EEENSU_INS5_IJSG_NSA_ILi64EEEEEENS5_IJS19_SB_EEEEEEEvNS4_8identityES13_S1D_vS1E_EENS_8epilogue10collective6detail29Sm90TmaWarpSpecializedAdapterINS1H_15DefaultEpilogueISJ_SK_SK_NS1G_6thread17LinearCombinationISJ_Li1EffLNS1L_9ScaleType4KindE0ELNS_15FloatRoundStyleE2ESJ_EENS1_15EpilogueDefaultEEEEEvvEEEEvNT_6ParamsE)
        /*0200*/ 	.short	0x0210
        /*0202*/ 	.short	0x0470


	//----- nvinfo : EIATTR_SW_WAR
	.align		4
.L_43:
        /*0204*/ 	.byte	0x04, 0x36
        /*0206*/ 	.short	(.L_45 - .L_44)
.L_44:
        /*0208*/ 	.word	0x00000008
.L_45:


//--------------------- .nv.callgraph             --------------------------
	.section	.nv.callgraph,"",@"SHT_CUDA_CALLGRAPH"
	.align	4
	.sectionentsize	8
	.align		4
        /*0000*/ 	.word	0x00000000
	.align		4
        /*0004*/ 	.word	0xffffffff
	.align		4
        /*0008*/ 	.word	index@(_ZN7cutlass13device_kernelINS_4gemm6kernel13GemmUniversalIN4cute5tupleIJiiiiEEENS1_10collective13CollectiveMmaINS1_34MainloopSm90TmaGmmaWarpSpecializedILi2ENS5_IJNS4_1CILi1EEESB_SB_EEENS1_35KernelTmaWarpSpecializedCooperativeEEENS5_IJNSA_ILi384EEENSA_ILi8EEENSA_ILi128EEEEEENS_10bfloat16_tENS5_IJlSB_lEEESJ_SK_NS4_8TiledMMAINS4_8MMA_AtomIJNS4_4SM904GMMA26MMA_64x8x16_F32BF16BF16_SSILNSO_5MajorE0ELSQ_0ELNSO_7ScaleInE1ELSR_1EEEEEENS4_6LayoutINS5_IJNSA_ILi2EEESB_SB_EEENS5_IJSB_NSA_ILi0EEESX_EEEEENS5_IJNS4_10UnderscoreES10_S10_EEEEENS4_13SM90_TMA_LOADENS4_14ComposedLayoutINS4_7SwizzleILi3ELi4ELi3EEENS4_18smem_ptr_flag_bitsILi16EEENSU_INS5_IJSG_NSA_ILi64EEEEEENS5_IJS19_SB_EEEEEEEvNS4_8identityES13_S1D_vS1E_EENS_8epilogue10collective6detail29Sm90TmaWarpSpecializedAdapterINS1H_15DefaultEpilogueISJ_SK_SK_NS1G_6thread17LinearCombinationISJ_Li1EffLNS1L_9ScaleType4KindE0ELNS_15FloatRoundStyleE2ESJ_EENS1_15EpilogueDefaultEEEEEvvEEEEvNT_6ParamsE)
	.align		4
        /*000c*/ 	.word	index@(__assertfail)
	.align		4
        /*0010*/ 	.word	0x00000000
	.align		4
        /*0014*/ 	.word	0xfffffffe
	.align		4
        /*0018*/ 	.word	0x00000000
	.align		4
        /*001c*/ 	.word	0xfffffffd
	.align		4
        /*0020*/ 	.word	0x00000000
	.align		4
        /*0024*/ 	.word	0xfffffffc


//--------------------- .nv.constant4             --------------------------
	.section	.nv.constant4,"a",@progbits
	.align	8
	.align		8
.nv.constant4:
        /*0000*/ 	.dword	__assertfail
	.align		8
        /*0008*/ 	.dword	__unnamed_1
	.align		8
        /*0010*/ 	.dword	_ZN39_INTERNAL_8a82f41f_4_k_cu_9c186960_76044cuda3std3__45__cpo5beginE
	.align		8
        /*0018*/ 	.dword	_ZN39_INTERNAL_8a82f41f_4_k_cu_9c186960_76044cuda3std3__45__cpo3endE
	.align		8
        /*0020*/ 	.dword	_ZN39_INTERNAL_8a82f41f_4_k_cu_9c186960_76044cuda3std3__45__cpo6cbeginE
	.align		8
        /*0028*/ 	.dword	_ZN39_INTERNAL_8a82f41f_4_k_cu_9c186960_76044cuda3std3__45__cpo4cendE
	.align		8
        /*0030*/ 	.dword	_ZN39_INTERNAL_8a82f41f_4_k_cu_9c186960_76044cuda3std3__441_GLOBAL__N__8a82f41f_4_k_cu_9c186960_76046ignoreE
	.align		8
        /*0038*/ 	.dword	_ZN39_INTERNAL_8a82f41f_4_k_cu_9c186960_76044cuda3std3__419piecewise_constructE
	.align		8
        /*0040*/ 	.dword	_ZN39_INTERNAL_8a82f41f_4_k_cu_9c186960_76044cuda3std3__48in_placeE
	.align		8
        /*0048*/ 	.dword	_ZN39_INTERNAL_8a82f41f_4_k_cu_9c186960_76044cuda3std6ranges3__45__cpo4swapE
	.align		8
        /*0050*/ 	.dword	_ZN39_INTERNAL_8a82f41f_4_k_cu_9c186960_76044cuda3std6ranges3__45__cpo9iter_moveE
	.align		8
        /*0058*/ 	.dword	_ZN39_INTERNAL_8a82f41f_4_k_cu_9c186960_76044cute7productE
	.align		8
        /*0060*/ 	.dword	_ZN39_INTERNAL_8a82f41f_4_k_cu_9c186960_76044cute1_E
	.align		8
        /*0068*/ 	.dword	$str$22
	.align		8
        /*0070*/ 	.dword	$str$23


//--------------------- .text._ZN7cutlass13device_kernelINS_4gemm6kernel13GemmUniversalIN4cute5tupleIJiiiiEEENS1_10collective13CollectiveMmaINS1_34MainloopSm90TmaGmmaWarpSpecializedILi2ENS5_IJNS4_1CILi1EEESB_SB_EEENS1_35KernelTmaWarpSpecializedCooperativeEEENS5_IJNSA_ILi384EEENSA_ILi8EEENSA_ILi128EEEEEENS_10bfloat16_tENS5_IJlSB_lEEESJ_SK_NS4_8TiledMMAINS4_8MMA_AtomIJNS4_4SM904GMMA26MMA_64x8x16_F32BF16BF16_SSILNSO_5MajorE0ELSQ_0ELNSO_7ScaleInE1ELSR_1EEEEEENS4_6LayoutINS5_IJNSA_ILi2EEESB_SB_EEENS5_IJSB_NSA_ILi0EEESX_EEEEENS5_IJNS4_10UnderscoreES10_S10_EEEEENS4_13SM90_TMA_LOADENS4_14ComposedLayoutINS4_7SwizzleILi3ELi4ELi3EEENS4_18smem_ptr_flag_bitsILi16EEENSU_INS5_IJSG_NSA_ILi64EEEEEENS5_IJS19_SB_EEEEEEEvNS4_8identityES13_S1D_vS1E_EENS_8epilogue10collective6detail29Sm90TmaWarpSpecializedAdapterINS1H_15DefaultEpilogueISJ_SK_SK_NS1G_6thread17LinearCombinationISJ_Li1EffLNS1L_9ScaleType4KindE0ELNS_15FloatRoundStyleE2ESJ_EENS1_15EpilogueDefaultEEEEEvvEEEEvNT_6ParamsE --------------------------
	.section	.text._ZN7cutlass13device_kernelINS_4gemm6kernel13GemmUniversalIN4cute5tupleIJiiiiEEENS1_10collective13CollectiveMmaINS1_34MainloopSm90TmaGmmaWarpSpecializedILi2ENS5_IJNS4_1CILi1EEESB_SB_EEENS1_35KernelTmaWarpSpecializedCooperativeEEENS5_IJNSA_ILi384EEENSA_ILi8EEENSA_ILi128EEEEEENS_10bfloat16_tENS5_IJlSB_lEEESJ_SK_NS4_8TiledMMAINS4_8MMA_AtomIJNS4_4SM904GMMA26MMA_64x8x16_F32BF16BF16_SSILNSO_5MajorE0ELSQ_0ELNSO_7ScaleInE1ELSR_1EEEEEENS4_6LayoutINS5_IJNSA_ILi2EEESB_SB_EEENS5_IJSB_NSA_ILi0EEESX_EEEEENS5_IJNS4_10UnderscoreES10_S10_EEEEENS4_13SM90_TMA_LOADENS4_14ComposedLayoutINS4_7SwizzleILi3ELi4ELi3EEENS4_18smem_ptr_flag_bitsILi16EEENSU_INS5_IJSG_NSA_ILi64EEEEEENS5_IJS19_SB_EEEEEEEvNS4_8identityES13_S1D_vS1E_EENS_8epilogue10collective6detail29Sm90TmaWarpSpecializedAdapterINS1H_15DefaultEpilogueISJ_SK_SK_NS1G_6thread17LinearCombinationISJ_Li1EffLNS1L_9ScaleType4KindE0ELNS_15FloatRoundStyleE2ESJ_EENS1_15EpilogueDefaultEEEEEvvEEEEvNT_6ParamsE,"ax",@progbits
	.align	128
.text._ZN7cutlass13device_kernelINS_4gemm6kernel13GemmUniversalIN4cute5tupleIJiiiiEEENS1_10collective13CollectiveMmaINS1_34MainloopSm90TmaGmmaWarpSpecializedILi2ENS5_IJNS4_1CILi1EEESB_SB_EEENS1_35KernelTmaWarpSpecializedCooperativeEEENS5_IJNSA_ILi384EEENSA_ILi8EEENSA_ILi128EEEEEENS_10bfloat16_tENS5_IJlSB_lEEESJ_SK_NS4_8TiledMMAINS4_8MMA_AtomIJNS4_4SM904GMMA26MMA_64x8x16_F32BF16BF16_SSILNSO_5MajorE0ELSQ_0ELNSO_7ScaleInE1ELSR_1EEEEEENS4_6LayoutINS5_IJNSA_ILi2EEESB_SB_EEENS5_IJSB_NSA_ILi0EEESX_EEEEENS5_IJNS4_10UnderscoreES10_S10_EEEEENS4_13SM90_TMA_LOADENS4_14ComposedLayoutINS4_7SwizzleILi3ELi4ELi3EEENS4_18smem_ptr_flag_bitsILi16EEENSU_INS5_IJSG_NSA_ILi64EEEEEENS5_IJS19_SB_EEEEEEEvNS4_8identityES13_S1D_vS1E_EENS_8epilogue10collective6detail29Sm90TmaWarpSpecializedAdapterINS1H_15DefaultEpilogueISJ_SK_SK_NS1G_6thread17LinearCombinationISJ_Li1EffLNS1L_9ScaleType4KindE0ELNS_15FloatRoundStyleE2ESJ_EENS1_15EpilogueDefaultEEEEEvvEEEEvNT_6ParamsE:
        .type           _ZN7cutlass13device_kernelINS_4gemm6kernel13GemmUniversalIN4cute5tupleIJiiiiEEENS1_10collective13CollectiveMmaINS1_34MainloopSm90TmaGmmaWarpSpecializedILi2ENS5_IJNS4_1CILi1EEESB_SB_EEENS1_35KernelTmaWarpSpecializedCooperativeEEENS5_IJNSA_ILi384EEENSA_ILi8EEENSA_ILi128EEEEEENS_10bfloat16_tENS5_IJlSB_lEEESJ_SK_NS4_8TiledMMAINS4_8MMA_AtomIJNS4_4SM904GMMA26MMA_64x8x16_F32BF16BF16_SSILNSO_5MajorE0ELSQ_0ELNSO_7ScaleInE1ELSR_1EEEEEENS4_6LayoutINS5_IJNSA_ILi2EEESB_SB_EEENS5_IJSB_NSA_ILi0EEESX_EEEEENS5_IJNS4_10UnderscoreES10_S10_EEEEENS4_13SM90_TMA_LOADENS4_14ComposedLayoutINS4_7SwizzleILi3ELi4ELi3EEENS4_18smem_ptr_flag_bitsILi16EEENSU_INS5_IJSG_NSA_ILi64EEEEEENS5_IJS19_SB_EEEEEEEvNS4_8identityES13_S1D_vS1E_EENS_8epilogue10collective6detail29Sm90TmaWarpSpecializedAdapterINS1H_15DefaultEpilogueISJ_SK_SK_NS1G_6thread17LinearCombinationISJ_Li1EffLNS1L_9ScaleType4KindE0ELNS_15FloatRoundStyleE2ESJ_EENS1_15EpilogueDefaultEEEEEvvEEEEvNT_6ParamsE,@function
        .size           _ZN7cutlass13device_kernelINS_4gemm6kernel13GemmUniversalIN4cute5tupleIJiiiiEEENS1_10collective13CollectiveMmaINS1_34MainloopSm90TmaGmmaWarpSpecializedILi2ENS5_IJNS4_1CILi1EEESB_SB_EEENS1_35KernelTmaWarpSpecializedCooperativeEEENS5_IJNSA_ILi384EEENSA_ILi8EEENSA_ILi128EEEEEENS_10bfloat16_tENS5_IJlSB_lEEESJ_SK_NS4_8TiledMMAINS4_8MMA_AtomIJNS4_4SM904GMMA26MMA_64x8x16_F32BF16BF16_SSILNSO_5MajorE0ELSQ_0ELNSO_7ScaleInE1ELSR_1EEEEEENS4_6LayoutINS5_IJNSA_ILi2EEESB_SB_EEENS5_IJSB_NSA_ILi0EEESX_EEEEENS5_IJNS4_10UnderscoreES10_S10_EEEEENS4_13SM90_TMA_LOADENS4_14ComposedLayoutINS4_7SwizzleILi3ELi4ELi3EEENS4_18smem_ptr_flag_bitsILi16EEENSU_INS5_IJSG_NSA_ILi64EEEEEENS5_IJS19_SB_EEEEEEEvNS4_8identityES13_S1D_vS1E_EENS_8epilogue10collective6detail29Sm90TmaWarpSpecializedAdapterINS1H_15DefaultEpilogueISJ_SK_SK_NS1G_6thread17LinearCombinationISJ_Li1EffLNS1L_9ScaleType4KindE0ELNS_15FloatRoundStyleE2ESJ_EENS1_15EpilogueDefaultEEEEEvvEEEEvNT_6ParamsE,(.L_x_84 - _ZN7cutlass13device_kernelINS_4gemm6kernel13GemmUniversalIN4cute5tupleIJiiiiEEENS1_10collective13CollectiveMmaINS1_34MainloopSm90TmaGmmaWarpSpecializedILi2ENS5_IJNS4_1CILi1EEESB_SB_EEENS1_35KernelTmaWarpSpecializedCooperativeEEENS5_IJNSA_ILi384EEENSA_ILi8EEENSA_ILi128EEEEEENS_10bfloat16_tENS5_IJlSB_lEEESJ_SK_NS4_8TiledMMAINS4_8MMA_AtomIJNS4_4SM904GMMA26MMA_64x8x16_F32BF16BF16_SSILNSO_5MajorE0ELSQ_0ELNSO_7ScaleInE1ELSR_1EEEEEENS4_6LayoutINS5_IJNSA_ILi2EEESB_SB_EEENS5_IJSB_NSA_ILi0EEESX_EEEEENS5_IJNS4_10UnderscoreES10_S10_EEEEENS4_13SM90_TMA_LOADENS4_14ComposedLayoutINS4_7SwizzleILi3ELi4ELi3EEENS4_18smem_ptr_flag_bitsILi16EEENSU_INS5_IJSG_NSA_ILi64EEEEEENS5_IJS19_SB_EEEEEEEvNS4_8identityES13_S1D_vS1E_EENS_8epilogue10collective6detail29Sm90TmaWarpSpecializedAdapterINS1H_15DefaultEpilogueISJ_SK_SK_NS1G_6thread17LinearCombinationISJ_Li1EffLNS1L_9ScaleType4KindE0ELNS_15FloatRoundStyleE2ESJ_EENS1_15EpilogueDefaultEEEEEvvEEEEvNT_6ParamsE)
        .other          _ZN7cutlass13device_kernelINS_4gemm6kernel13GemmUniversalIN4cute5tupleIJiiiiEEENS1_10collective13CollectiveMmaINS1_34MainloopSm90TmaGmmaWarpSpecializedILi2ENS5_IJNS4_1CILi1EEESB_SB_EEENS1_35KernelTmaWarpSpecializedCooperativeEEENS5_IJNSA_ILi384EEENSA_ILi8EEENSA_ILi128EEEEEENS_10bfloat16_tENS5_IJlSB_lEEESJ_SK_NS4_8TiledMMAINS4_8MMA_AtomIJNS4_4SM904GMMA26MMA_64x8x16_F32BF16BF16_SSILNSO_5MajorE0ELSQ_0ELNSO_7ScaleInE1ELSR_1EEEEEENS4_6LayoutINS5_IJNSA_ILi2EEESB_SB_EEENS5_IJSB_NSA_ILi0EEESX_EEEEENS5_IJNS4_10UnderscoreES10_S10_EEEEENS4_13SM90_TMA_LOADENS4_14ComposedLayoutINS4_7SwizzleILi3ELi4ELi3EEENS4_18smem_ptr_flag_bitsILi16EEENSU_INS5_IJSG_NSA_ILi64EEEEEENS5_IJS19_SB_EEEEEEEvNS4_8identityES13_S1D_vS1E_EENS_8epilogue10collective6detail29Sm90TmaWarpSpecializedAdapterINS1H_15DefaultEpilogueISJ_SK_SK_NS1G_6thread17LinearCombinationISJ_Li1EffLNS1L_9ScaleType4KindE0ELNS_15FloatRoundStyleE2ESJ_EENS1_15EpilogueDefaultEEEEEvvEEEEvNT_6ParamsE,@"STO_CUDA_ENTRY STV_DEFAULT"
_ZN7cutlass13device_kernelINS_4gemm6kernel13GemmUniversalIN4cute5tupleIJiiiiEEENS1_10collective13CollectiveMmaINS1_34MainloopSm90TmaGmmaWarpSpecializedILi2ENS5_IJNS4_1CILi1EEESB_SB_EEENS1_35KernelTmaWarpSpecializedCooperativeEEENS5_IJNSA_ILi384EEENSA_ILi8EEENSA_ILi128EEEEEENS_10bfloat16_tENS5_IJlSB_lEEESJ_SK_NS4_8TiledMMAINS4_8MMA_AtomIJNS4_4SM904GMMA26MMA_64x8x16_F32BF16BF16_SSILNSO_5MajorE0ELSQ_0ELNSO_7ScaleInE1ELSR_1EEEEEENS4_6LayoutINS5_IJNSA_ILi2EEESB_SB_EEENS5_IJSB_NSA_ILi0EEESX_EEEEENS5_IJNS4_10UnderscoreES10_S10_EEEEENS4_13SM90_TMA_LOADENS4_14ComposedLayoutINS4_7SwizzleILi3ELi4ELi3EEENS4_18smem_ptr_flag_bitsILi16EEENSU_INS5_IJSG_NSA_ILi64EEEEEENS5_IJS19_SB_EEEEEEEvNS4_8identityES13_S1D_vS1E_EENS_8epilogue10collective6detail29Sm90TmaWarpSpecializedAdapterINS1H_15DefaultEpilogueISJ_SK_SK_NS1G_6thread17LinearCombinationISJ_Li1EffLNS1L_9ScaleType4KindE0ELNS_15FloatRoundStyleE2ESJ_EENS1_15EpilogueDefaultEEEEEvvEEEEvNT_6ParamsE:
[----:B------:R-:W0:Y:S01]  /*0000*/  LDC R1, c[0x0][0x28] ;  /* 0x00000a00ff017b82 */ /* 0x000e220000000800 */
[----:B------:R-:W1:Y:S01]  /*0010*/  S2R R16, SR_TID.X ;  /* 0x0000000000107919 */ /* 0x000e620000002100 */
[----:B------:R-:W-:Y:S01]  /*0020*/  ELECT P0, URZ, PT ;  /* 0x00000000003f782f */ /* 0x000fe20003800000 */
[----:B------:R-:W-:Y:S01]  /*0030*/  BSSY B0, `(.L_x_0) ;  /* 0x000000f000007945 */ /* 0x000fe20003800000 */
[--C-:B-1----:R-:W-:Y:S02]  /*0040*/  SHF.R.U32.HI R0, RZ, 0x5, R16.reuse ;  /* 0x00000005ff007819 */ /* 0x102fe40000011610 */
[----:B------:R-:W-:-:S03]  /*0050*/  SHF.R.U32.HI R23, RZ, 0x7, R16 ;  /* 0x00000007ff177819 */ /* 0x000fc60000011610 */
[----:B------:R-:W1:Y:S04]  /*0060*/  SHFL.IDX PT, R3, R0, RZ, 0x1f ;  /* 0x00001fff00037589 */ /* 0x000e6800000e0000 */
[----:B------:R2:W3:Y:S01]  /*0070*/  SHFL.IDX PT, R5, R23, RZ, 0x1f ;  /* 0x00001fff17057589 */ /* 0x0004e200000e0000 */
[----:B-1----:R-:W-:-:S13]  /*0080*/  ISETP.NE.OR P0, PT, R3, RZ, !P0 ;  /* 0x000000ff0300720c */ /* 0x002fda0004705670 */
[----:B0-23--:R-:W-:Y:S05]  /*0090*/  @P0 BRA `(.L_x_1) ;  /* 0x0000000000200947 */ /* 0x00dfea0003800000 */
[----:B------:R-:W-:Y:S02]  /*00a0*/  ULDC.64 UR4, c[0x0][0x198] ;  /* 0x0000660000047ab9 */ /* 0x000fe40000000a00 */
[----:B------:R-:W-:Y:S02]  /*00b0*/  UIADD3 UR6, UP0, UR4, 0xf0, URZ ;  /* 0x000000f004067890 */ /* 0x000fe4000ff1e03f */
[----:B------:R-:W-:Y:S02]  /*00c0*/  UIADD3 UR4, UP1, UR4, 0x1f0, URZ ;  /* 0x000001f004047890 */ /* 0x000fe4000ff3e03f */
[----:B------:R-:W-:Y:S02]  /*00d0*/  UIADD3.X UR7, URZ, UR5, URZ, UP0, !UPT ;  /* 0x000000053f077290 */ /* 0x000fe400087fe43f */
[----:B------:R-:W-:-:S07]  /*00e0*/  UIADD3.X UR5, URZ, UR5, URZ, UP1, !UPT ;  /* 0x000000053f057290 */ /* 0x000fce0008ffe43f */
[----:B------:R0:W-:Y:S02]  /*00f0*/  UTMACCTL.PF [UR6] ;  /* 0x00000000060079b9 */ /* 0x0001e40008040000 */
[----:B------:R0:W-:Y:S02]  /*0100*/  UTMACCTL.PF [UR4] ;  /* 0x00000000040079b9 */ /* 0x0001e40008040000 */
[----:B0-----:R-:W-:Y:S01]  /*0110*/  NOP ;  /* 0x0000000000007918 */ /* 0x001fe20000000000 */
.L_x_1:
[----:B------:R-:W-:Y:S05]  /*0120*/  BSYNC B0 ;  /* 0x0000000000007941 */ /* 0x000fea0003800000 */
.L_x_0:
[----:B------:R-:W0:Y:S02]  /*0130*/  SHFL.IDX PT, R2, R0, RZ, 0x1f ;  /* 0x00001fff00027589 */ /* 0x000e2400000e0000 */
[----:B0-----:R-:W-:-:S13]  /*0140*/  ISETP.NE.AND P0, PT, R2, RZ, PT ;  /* 0x000000ff0200720c */ /* 0x001fda0003f05270 */
[----:B------:R-:W-:Y:S05]  /*0150*/  @P0 BRA `(.L_x_2) ;  /* 0x0000000000480947 */ /* 0x000fea0003800000 */
[----:B------:R-:W0:Y:S01]  /*0160*/  S2UR UR8, SR_CgaCtaId ;  /* 0x00000000000879c3 */ /* 0x000e220000008800 */
[----:B------:R-:W-:Y:S01]  /*0170*/  UMOV UR4, 0x400 ;  /* 0x0000040000047882 */ /* 0x000fe20000000000 */
[----:B------:R-:W-:Y:S01]  /*0180*/  UMOV UR5, 0x1 ;  /* 0x0000000100057882 */ /* 0x000fe20000000000 */
[----:B------:R-:W-:Y:S01]  /*0190*/  UMOV UR6, 0x100 ;  /* 0x0000010000067882 */ /* 0x000fe20000000000 */
[----:B------:R-:W-:Y:S01]  /*01a0*/  ELECT P0, URZ, PT ;  /* 0x00000000003f782f */ /* 0x000fe20003800000 */
[----:B------:R-:W-:-:S04]  /*01b0*/  UIADD3 UR6, -UR6, 0x100000, URZ ;  /* 0x0010000006067890 */ /* 0x000fc8000fffe13f */
[----:B------:R-:W-:Y:S02]  /*01c0*/  USHF.L.U32 UR7, UR6, 0xb, URZ ;  /* 0x0000000b06077899 */ /* 0x000fe4000800063f */
[----:B------:R-:W-:Y:S02]  /*01d0*/  USHF.L.U32 UR6, UR6, 0x1, URZ ;  /* 0x0000000106067899 */ /* 0x000fe4000800063f */
[----:B0-----:R-:W-:Y:S02]  /*01e0*/  ULEA UR8, UR8, UR4, 0x18 ;  /* 0x0000000408087291 */ /* 0x001fe4000f8ec03f */
[----:B------:R-:W-:-:S04]  /*01f0*/  UIADD3 UR4, -UR5, 0x100000, URZ ;  /* 0x0010000005047890 */ /* 0x000fc8000fffe13f */
[----:B------:R-:W-:Y:S02]  /*0200*/  USHF.L.U32 UR5, UR4, 0xb, URZ ;  /* 0x0000000b04057899 */ /* 0x000fe4000800063f */
[----:B------:R-:W-:Y:S01]  /*0210*/  USHF.L.U32 UR4, UR4, 0x1, URZ ;  /* 0x0000000104047899 */ /* 0x000fe2000800063f */
[----:B------:R-:W0:Y:S11]  /*0220*/  FENCE.VIEW.ASYNC.S ;  /* 0x00000000000073c6 */ /* 0x000e360000000000 */
[----:B0-----:R0:W1:Y:S01]  /*0230*/  SYNCS.EXCH.64 URZ, [UR8], UR4 ;  /* 0x00000004083f75b2 */ /* 0x0010620008000100 */
[----:B------:R0:W2:Y:S01]  /*0240*/  SYNCS.EXCH.64 URZ, [UR8+0x10], UR6 ;  /* 0x00001006083f75b2 */ /* 0x0000a20008000100 */
[----:B------:R0:W3:Y:S01]  /*0250*/  SYNCS.EXCH.64 URZ, [UR8+0x8], UR4 ;  /* 0x00000804083f75b2 */ /* 0x0000e20008000100 */
[----:B------:R0:W4:Y:S01]  /*0260*/  SYNCS.EXCH.64 URZ, [UR8+0x18], UR6 ;  /* 0x00001806083f75b2 */ /* 0x0001220008000100 */
[----:B------:R-:W-:Y:S01]  /*0270*/  NOP ;  /* 0x0000000000007918 */ /* 0x000fe20000000000 */
.L_x_2:
[----:B------:R-:W5:Y:S01]  /*0280*/  SHFL.IDX PT, R0, R0, RZ, 0x1f ;  /* 0x00001fff00007589 */ /* 0x000f6200000e0000 */
[----:B------:R-:W-:Y:S01]  /*0290*/  ELECT P0, URZ, PT ;  /* 0x00000000003f782f */ /* 0x000fe20003800000 */
[----:B------:R-:W1:Y:S01]  /*02a0*/  LDC R22, c[0x0][0x65c] ;  /* 0x00019700ff167b82 */ /* 0x000e620000000800 */
[----:B------:R-:W-:Y:S01]  /*02b0*/  SHF.R.S32.HI R6, RZ, 0x1f, R3 ;  /* 0x0000001fff067819 */ /* 0x000fe20000011403 */
[----:B------:R-:W2:Y:S01]  /*02c0*/  S2R R4, SR_CTAID.Y ;  /* 0x0000000000047919 */ /* 0x000ea20000002600 */
[----:B0-----:R-:W-:Y:S01]  /*02d0*/  UMOV UR4, 0x20 ;  /* 0x0000002000047882 */ /* 0x001fe20000000000 */
[----:B------:R-:W-:Y:S01]  /*02e0*/  ISETP.NE.AND P2, PT, R5, RZ, PT ;  /* 0x000000ff0500720c */ /* 0x000fe20003f45270 */
[----:B------:R-:W-:Y:S01]  /*02f0*/  NOP ;  /* 0x0000000000007918 */ /* 0x000fe20000000000 */
[----:B------:R-:W0:Y:S01]  /*0300*/  S2R R2, SR_CTAID.X ;  /* 0x0000000000027919 */ /* 0x000e220000002500 */
[----:B------:R-:W-:Y:S01]  /*0310*/  LEA.HI R6, R6, R3, RZ, 0x2 ;  /* 0x0000000306067211 */ /* 0x000fe200078f10ff */
[----:B------:R-:W-:Y:S01]  /*0320*/  NOP ;  /* 0x0000000000007918 */ /* 0x000fe20000000000 */
[----:B-----5:R-:W-:-:S02]  /*0330*/  ISETP.NE.OR P0, PT, R0, RZ, !P0 ;  /* 0x000000ff0000720c */ /* 0x020fc40004705670 */
[----:B-1----:R-:W-:-:S04]  /*0340*/  ISETP.NE.AND P3, PT, R22, 0x1, PT ;  /* 0x000000011600780c */ /* 0x002fc80003f65270 */
[----:B------:R-:W-:Y:S02]  /*0350*/  P2R R0, PR, RZ, 0x8 ;  /* 0x00000008ff007803 */ /* 0x000fe40000000000 */
[----:B------:R-:W-:-:S05]  /*0360*/  LOP3.LUT R0, R6, 0xfffffffc, RZ, 0xc0, !PT ;  /* 0xfffffffc06007812 */ /* 0x000fca00078ec0ff */
[----:B------:R-:W-:Y:S01]  /*0370*/  VOTEU.ALL UP0, P0 ;  /* 0x00000000003f7886 */ /* 0x000fe20000000000 */
[----:B------:R-:W-:Y:S01]  /*0380*/  IMAD.IADD R0, R3, 0x1, -R0 ;  /* 0x0000000103007824 */ /* 0x000fe200078e0a00 */
[----:B------:R-:W0:Y:S01]  /*0390*/  @P3 LDC R19, c[0x0][0x10] ;  /* 0x00000400ff133b82 */ /* 0x000e220000000800 */
[----:B------:R-:W-:Y:S01]  /*03a0*/  VOTEU.ALL UP1, P0 ;  /* 0x00000000003f7886 */ /* 0x000fe20000020000 */
[----:B--2---:R-:W-:Y:S01]  /*03b0*/  @P3 IMAD.MOV.U32 R6, RZ, RZ, R4 ;  /* 0x000000ffff063224 */ /* 0x004fe200078e0004 */
[----:B------:R-:W-:Y:S01]  /*03c0*/  @!UP0 UMOV UR6, 0x400 ;  /* 0x0000040000068882 */ /* 0x000fe20000000000 */
[----:B------:R-:W-:-:S04]  /*03d0*/  @!UP0 UIADD3 UR4, -UR4, 0x100000, URZ ;  /* 0x0010000004048890 */ /* 0x000fc8000fffe13f */
[----:B------:R-:W-:Y:S02]  /*03e0*/  @!UP0 USHF.L.U32 UR5, UR4, 0xb, URZ ;  /* 0x0000000b04058899 */ /* 0x000fe4000800063f */
[----:B------:R-:W-:Y:S01]  /*03f0*/  @!UP0 USHF.L.U32 UR4, UR4, 0x1, URZ ;  /* 0x0000000104048899 */ /* 0x000fe2000800063f */
[----:B------:R-:W-:Y:S02]  /*0400*/  @P3 IMAD.MOV.U32 R7, RZ, RZ, RZ ;  /* 0x000000ffff073224 */ /* 0x000fe400078e00ff */
[----:B------:R-:W-:Y:S01]  /*0410*/  IMAD.MOV.U32 R3, RZ, RZ, RZ ;  /* 0x000000ffff037224 */ /* 0x000fe200078e00ff */
[----:B------:R-:W1:Y:S01]  /*0420*/  @!UP0 S2UR UR7, SR_CgaCtaId ;  /* 0x00000000000789c3 */ /* 0x000e620000008800 */
[----:B------:R-:W-:-:S07]  /*0430*/  @P3 IMAD.MOV.U32 R11, RZ, RZ, RZ ;  /* 0x000000ffff0b3224 */ /* 0x000fce00078e00ff */
[----:B------:R-:W2:Y:S01]  /*0440*/  @!P3 LDC R9, c[0x0][0xc] ;  /* 0x00000300ff09bb82 */ /* 0x000ea20000000800 */
[----:B0-----:R-:W-:-:S04]  /*0450*/  @P3 IMAD.WIDE.U32 R18, R2, R19, R6 ;  /* 0x0000001302123225 */ /* 0x001fc800078e0006 */
[----:B------:R-:W-:Y:S01]  /*0460*/  @P3 IMAD.IADD R19, R19, 0x1, R11 ;  /* 0x0000000113133824 */ /* 0x000fe200078e020b */
[----:B-1----:R-:W-:Y:S01]  /*0470*/  @!UP0 ULEA UR6, UR7, UR6, 0x18 ;  /* 0x0000000607068291 */ /* 0x002fe2000f8ec03f */
[----:B------:R-:W-:Y:S01]  /*0480*/  VOTEU.ALL UP0, P0 ;  /* 0x00000000003f7886 */ /* 0x000fe20000000000 */
[----:B------:R-:W-:-:S04]  /*0490*/  ISETP.NE.AND P0, PT, R0, 0x3, PT ;  /* 0x000000030000780c */ /* 0x000fc80003f05270 */
[----:B------:R-:W-:Y:S01]  /*04a0*/  ISETP.EQ.OR P0, PT, R0, RZ, !P0 ;  /* 0x000000ff0000720c */ /* 0x000fe20004702670 */
[----:B--2---:R-:W-:-:S03]  /*04b0*/  @!P3 IMAD.WIDE.U32 R6, R9, R4, R2 ;  /* 0x000000040906b225 */ /* 0x004fc600078e0002 */
[C---:B------:R-:W-:Y:S01]  /*04c0*/  ISETP.EQ.AND P0, PT, R5.reuse, RZ, P0 ;  /* 0x000000ff0500720c */ /* 0x040fe20000702270 */
[----:B------:R-:W-:Y:S01]  /*04d0*/  VIADD R5, R5, 0xffffffff ;  /* 0xffffffff05057836 */ /* 0x000fe20000000000 */
[----:B------:R-:W0:Y:S02]  /*04e0*/  FENCE.VIEW.ASYNC.S ;  /* 0x00000000000073c6 */ /* 0x000e240000000000 */
[----:B0-----:R0:W3:Y:S01]  /*04f0*/  @!UP0 SYNCS.EXCH.64 URZ, [UR6+0x30], UR4 ;  /* 0x00003004063f85b2 */ /* 0x0010e20008000100 */
[----:B------:R-:W-:Y:S01]  /*0500*/  @!P3 IMAD.MOV.U32 R18, RZ, RZ, R6 ;  /* 0x000000ffff12b224 */ /* 0x000fe200078e0006 */
[----:B------:R-:W-:Y:S01]  /*0510*/  SEL R17, RZ, 0x1, !P0 ;  /* 0x00000001ff117807 */ /* 0x000fe20004000000 */
[----:B------:R-:W-:Y:S01]  /*0520*/  @!P3 IMAD.MOV.U32 R19, RZ, RZ, R7 ;  /* 0x000000ffff13b224 */ /* 0x000fe200078e0007 */
[----:B------:R-:W-:-:S04]  /*0530*/  ISETP.GE.U32.AND P1, PT, R5, 0x2, PT ;  /* 0x000000020500780c */ /* 0x000fc80003f26070 */
[----:B------:R-:W-:Y:S01]  /*0540*/  SEL R17, R17, 0x2, P1 ;  /* 0x0000000211117807 */ /* 0x000fe20000800000 */
[----:B------:R0:W3:Y:S01]  /*0550*/  @!UP1 SYNCS.EXCH.64 URZ, [UR6+0x38], UR4 ;  /* 0x00003804063f95b2 */ /* 0x0000e20008000100 */
[----:B------:R-:W-:Y:S01]  /*0560*/  NOP ;  /* 0x0000000000007918 */ /* 0x000fe20000000000 */
[----:B---34-:R-:W-:Y:S06]  /*0570*/  BAR.SYNC.DEFER_BLOCKING 0x0 ;  /* 0x0000000000007b1d */ /* 0x018fec0000010000 */
[----:B------:R-:W-:Y:S05]  /*0580*/  @!P2 BRA `(.L_x_3) ;  /* 0x0000003c00d8a947 */ /* 0x000fea0003800000 */
[----:B------:R-:W-:-:S13]  /*0590*/  ISETP.GT.U32.AND P0, PT, R5, 0x1, PT ;  /* 0x000000010500780c */ /* 0x000fda0003f04070 */
[----:B0-----:R-:W-:Y:S05]  /*05a0*/  @P0 EXIT ;  /* 0x000000000000094d */ /* 0x001fea0003800000 */
[----:B------:R-:W-:Y:S01]  /*05b0*/  ULDC.64 UR4, c[0x0][0x650] ;  /* 0x0001940000047ab9 */ /* 0x000fe20000000a00 */
[----:B------:R-:W-:Y:S01]  /*05c0*/  PRMT R0, RZ, 0x7610, R0 ;  /* 0x00007610ff007816 */ /* 0x000fe20000000000 */
[----:B------:R-:W-:Y:S01]  /*05d0*/  IMAD.MOV.U32 R38, RZ, RZ, -0x1 ;  /* 0xffffffffff267424 */ /* 0x000fe200078e00ff */
[----:B------:R-:W-:Y:S01]  /*05e0*/  ISETP.GE.U32.AND P0, PT, R18, UR4, PT ;  /* 0x0000000412007c0c */ /* 0x000fe2000bf06070 */
[----:B------:R-:W-:Y:S02]  /*05f0*/  IMAD.MOV.U32 R40, RZ, RZ, -0x1 ;  /* 0xffffffffff287424 */ /* 0x000fe400078e00ff */
[----:B------:R-:W-:Y:S01]  /*0600*/  IMAD.MOV.U32 R39, RZ, RZ, -0x1 ;  /* 0xffffffffff277424 */ /* 0x000fe200078e00ff */
[----:B------:R-:W-:-:S13]  /*0610*/  ISETP.GE.U32.AND.EX P0, PT, R19, UR5, PT, P0 ;  /* 0x0000000513007c0c */ /* 0x000fda000bf06100 */
[----:B------:R-:W-:Y:S05]  /*0620*/  @P0 BRA `(.L_x_4) ;  /* 0x0000000400580947 */ /* 0x000fea0003800000 */
[----:B------:R-:W0:Y:S01]  /*0630*/  LDC.64 R14, c[0x0][0x628] ;  /* 0x00018a00ff0e7b82 */ /* 0x000e220000000a00 */
[----:B------:R-:W-:Y:S02]  /*0640*/  IMAD.MOV.U32 R6, RZ, RZ, R18 ;  /* 0x000000ffff067224 */ /* 0x000fe400078e0012 */
[----:B------:R-:W-:-:S05]  /*0650*/  IMAD.MOV.U32 R7, RZ, RZ, R19 ;  /* 0x000000ffff077224 */ /* 0x000fca00078e0013 */
[----:B------:R-:W1:Y:S08]  /*0660*/  LDC R0, c[0x0][0x630] ;  /* 0x00018c00ff007b82 */ /* 0x000e700000000800 */
[----:B------:R-:W2:Y:S01]  /*0670*/  LDC.64 R20, c[0x0][0x620] ;  /* 0x00018800ff147b82 */ /* 0x000ea20000000a00 */
[----:B0-----:R-:W-:-:S04]  /*0680*/  ISETP.NE.U32.AND P0, PT, R14, RZ, PT ;  /* 0x000000ff0e00720c */ /* 0x001fc80003f05070 */
[----:B------:R-:W-:-:S13]  /*0690*/  ISETP.NE.AND.EX P0, PT, R15, RZ, PT, P0 ;  /* 0x000000ff0f00720c */ /* 0x000fda0003f05300 */
[----:B-12---:R-:W-:Y:S05]  /*06a0*/  @!P0 BRA `(.L_x_5) ;  /* 0x0000000000288947 */ /* 0x006fea0003800000 */
[----:B------:R-:W0:Y:S02]  /*06b0*/  LDC R5, c[0x0][0x634] ;  /* 0x00018d00ff057b82 */ /* 0x000e240000000800 */
[----:B0-----:R-:W-:-:S05]  /*06c0*/  IADD3 R5, P0, R18, R5, RZ ;  /* 0x0000000512057210 */ /* 0x001fca0007f1e0ff */
[----:B------:R-:W-:-:S04]  /*06d0*/  IMAD.X R13, RZ, RZ, R19, P0 ;  /* 0x000000ffff0d7224 */ /* 0x000fc800000e0613 */
[----:B------:R-:W-:-:S04]  /*06e0*/  IMAD.WIDE.U32 R6, R13, R14, RZ ;  /* 0x0000000e0d067225 */ /* 0x000fc800078e00ff */
[----:B------:R-:W-:-:S04]  /*06f0*/  IMAD.WIDE.U32 R8, P0, R5, R15, R6 ;  /* 0x0000000f05087225 */ /* 0x000fc80007800006 */
[----:B------:R-:W-:-:S04]  /*0700*/  IMAD.WIDE.U32 R6, R5, R14, RZ ;  /* 0x0000000e05067225 */ /* 0x000fc800078e00ff */
[----:B------:R-:W-:Y:S01]  /*0710*/  IMAD.X R11, RZ, RZ, RZ, P0 ;  /* 0x000000ffff0b7224 */ /* 0x000fe200000e06ff */
[----:B------:R-:W-:Y:S01]  /*0720*/  IADD3 RZ, P0, R7, R8, RZ ;  /* 0x0000000807ff7210 */ /* 0x000fe20007f1e0ff */
[----:B------:R-:W-:-:S04]  /*0730*/  IMAD.MOV.U32 R10, RZ, RZ, R9 ;  /* 0x000000ffff0a7224 */ /* 0x000fc800078e0009 */
[----:B------:R-:W-:-:S08]  /*0740*/  IMAD.WIDE.U32.X R6, R13, R15, R10, P0 ;  /* 0x0000000f0d067225 */ /* 0x000fd000000e040a */
.L_x_5:
[-CC-:B------:R-:W-:Y:S01]  /*0750*/  SHF.R.U64 R39, R6, R0.reuse, R7.reuse ;  /* 0x0000000006277219 */ /* 0x180fe20000001207 */
[----:B------:R-:W0:Y:S01]  /*0760*/  LDC.64 R24, c[0x0][0x640] ;  /* 0x00019000ff187b82 */ /* 0x000e220000000a00 */
[----:B------:R-:W-:Y:S01]  /*0770*/  SHF.R.U32.HI R3, RZ, R0, R7 ;  /* 0x00000000ff037219 */ /* 0x000fe20000011607 */
[----:B------:R-:W-:Y:S01]  /*0780*/  ULDC UR4, c[0x0][0x150] ;  /* 0x0000540000047ab9 */ /* 0x000fe20000000800 */
[----:B------:R-:W-:Y:S02]  /*0790*/  IADD3 R5, P0, RZ, -R39, RZ ;  /* 0x80000027ff057210 */ /* 0x000fe40007f1e0ff */
[----:B------:R-:W-:-:S03]  /*07a0*/  I2FP.F32.U32 R0, R2 ;  /* 0x0000000200007245 */ /* 0x000fc60000201000 */
[----:B------:R-:W1:Y:S01]  /*07b0*/  LDC R10, c[0x0][0x618] ;  /* 0x00018600ff0a7b82 */ /* 0x000e620000000800 */
[----:B------:R-:W-:Y:S02]  /*07c0*/  IMAD.X R9, RZ, RZ, ~R3, P0 ;  /* 0x000000ffff097224 */ /* 0x000fe400000e0e03 */
[----:B------:R-:W-:Y:S01]  /*07d0*/  FMUL R0, R0, UR4 ;  /* 0x0000000400007c20 */ /* 0x000fe20008400000 */
[----:B------:R-:W-:Y:S01]  /*07e0*/  IMAD.WIDE.U32 R6, R5, R20, R18 ;  /* 0x0000001405067225 */ /* 0x000fe200078e0012 */
[----:B------:R-:W-:-:S03]  /*07f0*/  ULDC UR4, c[0x0][0x154] ;  /* 0x0000550000047ab9 */ /* 0x000fc60000000800 */
[----:B------:R-:W-:Y:S01]  /*0800*/  IMAD R8, R9, R20, RZ ;  /* 0x0000001409087224 */ /* 0x000fe200078e02ff */
[----:B------:R-:W2:Y:S01]  /*0810*/  LDC R3, c[0x0][0x144] ;  /* 0x00005100ff037b82 */ /* 0x000ea20000000800 */
[----:B------:R-:W3:Y:S01]  /*0820*/  F2I.U32.TRUNC.NTZ R0, R0 ;  /* 0x0000000000007305 */ /* 0x000ee2000020f000 */
[----:B------:R-:W-:Y:S02]  /*0830*/  IMAD.MOV.U32 R9, RZ, RZ, -0x1 ;  /* 0xffffffffff097424 */ /* 0x000fe400078e00ff */
[----:B------:R-:W-:-:S04]  /*0840*/  IMAD R5, R5, R21, R8 ;  /* 0x0000001505057224 */ /* 0x000fc800078e0208 */
[----:B------:R-:W4:Y:S01]  /*0850*/  LDC R14, c[0x0][0x608] ;  /* 0x00018200ff0e7b82 */ /* 0x000f220000000800 */
[----:B------:R-:W-:Y:S01]  /*0860*/  IMAD.IADD R7, R7, 0x1, R5 ;  /* 0x0000000107077824 */ /* 0x000fe200078e0205 */
[----:B0-----:R-:W-:Y:S02]  /*0870*/  ISETP.NE.U32.AND P0, PT, R24, RZ, PT ;  /* 0x000000ff1800720c */ /* 0x001fe40003f05070 */
[----:B------:R-:W-:Y:S02]  /*0880*/  I2FP.F32.U32 R5, R4 ;  /* 0x0000000400057245 */ /* 0x000fe40000201000 */
[----:B------:R-:W-:Y:S02]  /*0890*/  ISETP.NE.AND.EX P0, PT, R25, RZ, PT, P0 ;  /* 0x000000ff1900720c */ /* 0x000fe40003f05300 */
[----:B------:R-:W0:Y:S01]  /*08a0*/  LDC R8, c[0x0][0x658] ;  /* 0x00019600ff087b82 */ /* 0x000e220000000800 */
[-CC-:B-1----:R-:W-:Y:S01]  /*08b0*/  SHF.R.U64 R12, R6, R10.reuse, R7.reuse ;  /* 0x0000000a060c7219 */ /* 0x182fe20000001207 */
[----:B---3--:R-:W-:Y:S01]  /*08c0*/  IMAD.MOV R6, RZ, RZ, -R0 ;  /* 0x000000ffff067224 */ /* 0x008fe200078e0a00 */
[----:B------:R-:W-:-:S05]  /*08d0*/  SHF.R.U32.HI R7, RZ, R10, R7 ;  /* 0x0000000aff077219 */ /* 0x000fca0000011607 */
[----:B------:R-:W1:Y:S01]  /*08e0*/  LDC R13, c[0x0][0x148] ;  /* 0x00005200ff0d7b82 */ /* 0x000e620000000800 */
[----:B--2---:R-:W-:Y:S02]  /*08f0*/  IMAD R0, R3, R6, R2 ;  /* 0x0000000603007224 */ /* 0x004fe400078e0202 */
[----:B------:R-:W-:-:S04]  /*0900*/  FMUL R3, R5, UR4 ;  /* 0x0000000405037c20 */ /* 0x000fc80008400000 */
[----:B------:R2:W3:Y:S01]  /*0910*/  F2I.U32.TRUNC.NTZ R11, R3 ;  /* 0x00000003000b7305 */ /* 0x0004e2000020f000 */
[----:B------:R-:W1:Y:S01]  /*0920*/  LDC R21, c[0x0][0x600] ;  /* 0x00018000ff157b82 */ /* 0x000e620000000800 */
[-CC-:B----4-:R-:W-:Y:S02]  /*0930*/  SHF.R.U64 R29, R12, R14.reuse, R7.reuse ;  /* 0x0000000e0c1d7219 */ /* 0x190fe40000001207 */
[----:B------:R-:W-:Y:S01]  /*0940*/  SHF.R.U32.HI R5, RZ, R14, R7 ;  /* 0x0000000eff057219 */ /* 0x000fe20000011607 */
[----:B------:R-:W-:-:S04]  /*0950*/  IMAD.MOV.U32 R7, RZ, RZ, 0x1 ;  /* 0x00000001ff077424 */ /* 0x000fc800078e00ff */
[----:B------:R-:W4:Y:S01]  /*0960*/  LDC R20, c[0x0][0x648] ;  /* 0x00019200ff147b82 */ /* 0x000f220000000800 */
[-C--:B0-----:R-:W-:Y:S02]  /*0970*/  SHF.L.U32 R2, R9, R8.reuse, RZ ;  /* 0x0000000809027219 */ /* 0x081fe400000006ff */
[-CC-:B------:R-:W-:Y:S02]  /*0980*/  SHF.R.U64 R14, R29, R8.reuse, R5.reuse ;  /* 0x000000081d0e7219 */ /* 0x180fe40000001205 */
[----:B------:R-:W-:Y:S02]  /*0990*/  SHF.R.U32.HI R15, RZ, R8, R5 ;  /* 0x00000008ff0f7219 */ /* 0x000fe40000011605 */
[----:B------:R-:W-:Y:S01]  /*09a0*/  LOP3.LUT R10, RZ, R2, RZ, 0x33, !PT ;  /* 0x00000002ff0a7212 */ /* 0x000fe200078e33ff */
[----:B------:R-:W0:Y:S01]  /*09b0*/  LDC R27, c[0x0][0x638] ;  /* 0x00018e00ff1b7b82 */ /* 0x000e220000000800 */
[----:B------:R-:W-:Y:S01]  /*09c0*/  SHF.L.U32 R5, R7, R8, RZ ;  /* 0x0000000807057219 */ /* 0x000fe200000006ff */
[----:B------:R-:W-:-:S02]  /*09d0*/  IMAD.MOV.U32 R2, RZ, RZ, R14 ;  /* 0x000000ffff027224 */ /* 0x000fc400078e000e */
[----:B--2---:R-:W-:-:S04]  /*09e0*/  IMAD.MOV.U32 R3, RZ, RZ, R15 ;  /* 0x000000ffff037224 */ /* 0x004fc800078e000f */
[----:B------:R-:W2:Y:S01]  /*09f0*/  LDC R38, c[0x0][0x610] ;  /* 0x00018400ff267b82 */ /* 0x000ea20000000800 */
[----:B---3--:R-:W-:Y:S05]  /*0a00*/  @!P0 BRA `(.L_x_6) ;  /* 0x0000000000288947 */ /* 0x008fea0003800000 */
[----:B------:R-:W3:Y:S02]  /*0a10*/  LDC R9, c[0x0][0x64c] ;  /* 0x00019300ff097b82 */ /* 0x000ee40000000800 */
[----:B---3--:R-:W-:-:S05]  /*0a20*/  IADD3 R9, P0, R14, R9, RZ ;  /* 0x000000090e097210 */ /* 0x008fca0007f1e0ff */
        /* <DEDUP_REMOVED lines=8> */
.L_x_6:
[----:B----4-:R-:W-:Y:S01]  /*0ab0*/  SHF.R.U64 R2, R2, R20, R3 ;  /* 0x0000001402027219 */ /* 0x010fe20000001203 */
[----:B-1----:R-:W-:Y:S01]  /*0ac0*/  VIADD R3, R21, 0xffffffff ;  /* 0xffffffff15037836 */ /* 0x002fe20000000000 */
[----:B------:R-:W-:Y:S01]  /*0ad0*/  LOP3.LUT R10, R29, R10, RZ, 0xc0, !PT ;  /* 0x0000000a1d0a7212 */ /* 0x000fe200078ec0ff */
[----:B------:R-:W-:Y:S02]  /*0ae0*/  IMAD.MOV R11, RZ, RZ, -R11 ;  /* 0x000000ffff0b7224 */ /* 0x000fe400078e0a0b */
[----:B------:R-:W-:Y:S01]  /*0af0*/  IMAD.MOV R6, RZ, RZ, -R2 ;  /* 0x000000ffff067224 */ /* 0x000fe200078e0a02 */
[----:B------:R-:W-:Y:S01]  /*0b00*/  LOP3.LUT R3, R12, R3, RZ, 0xc0, !PT ;  /* 0x000000030c037212 */ /* 0x000fe200078ec0ff */
[----:B------:R-:W-:Y:S02]  /*0b10*/  IMAD R5, R5, R2, R10 ;  /* 0x0000000205057224 */ /* 0x000fe400078e020a */
[----:B------:R-:W-:Y:S02]  /*0b20*/  @P3 IMAD R0, R13, R11, R4 ;  /* 0x0000000b0d003224 */ /* 0x000fe400078e0204 */
[----:B0-----:R-:W-:-:S02]  /*0b30*/  IMAD R2, R6, R27, R14 ;  /* 0x0000001b06027224 */ /* 0x001fc400078e020e */
[----:B--2---:R-:W-:Y:S02]  /*0b40*/  IMAD R38, R5, R38, R0 ;  /* 0x0000002605267224 */ /* 0x004fe400078e0200 */
[----:B------:R-:W-:Y:S02]  /*0b50*/  IMAD R3, R2, R21, R3 ;  /* 0x0000001502037224 */ /* 0x000fe400078e0203 */
[----:B------:R-:W-:-:S03]  /*0b60*/  IMAD.MOV.U32 R0, RZ, RZ, 0x1 ;  /* 0x00000001ff007424 */ /* 0x000fc600078e00ff */
[----:B------:R-:W-:Y:S02]  /*0b70*/  SEL R40, R3, R38, !P3 ;  /* 0x0000002603287207 */ /* 0x000fe40005800000 */
[----:B------:R-:W-:-:S07]  /*0b80*/  SEL R38, R38, R3, !P3 ;  /* 0x0000000326267207 */ /* 0x000fce0005800000 */
.L_x_4:
[----:B------:R-:W-:-:S08]  /*0b90*/  NOP ;  /* 0x0000000000007918 */ /* 0x000fd00000000000 */
[----:B------:R-:W0:Y:S02]  /*0ba0*/  USETMAXREG.TRY_ALLOC.CTAPOOL UP0, 0xe8 ;  /* 0x000000e8000079c8 */ /* 0x000e240008000600 */
[----:B0-----:R-:W-:-:S13]  /*0bb0*/  PLOP3.LUT P0, PT, PT, PT, UP0, 0x80, 0x0 ;  /* 0x000000000000781c */ /* 0x001fda0003f0f008 */
[----:B------:R-:W-:Y:S05]  /*0bc0*/  @!P0 BRA `(.L_x_4) ;  /* 0xfffffffc00f08947 */ /* 0x000fea000383ffff */
[----:B------:R-:W-:Y:S01]  /*0bd0*/  ULDC.64 UR4, c[0x0][0x598] ;  /* 0x0001660000047ab9 */ /* 0x000fe20000000a00 */
[----:B------:R-:W-:Y:S01]  /*0be0*/  ULDC.64 UR36, c[0x0][0x208] ;  /* 0x0000820000247ab9 */ /* 0x000fe20000000a00 */
[----:B------:R-:W-:-:S04]  /*0bf0*/  ISETP.NE.U32.AND P0, PT, RZ, UR4, PT ;  /* 0x00000004ff007c0c */ /* 0x000fc8000bf05070 */
[----:B------:R-:W-:-:S13]  /*0c00*/  ISETP.NE.AND.EX P0, PT, RZ, UR5, PT, P0 ;  /* 0x00000005ff007c0c */ /* 0x000fda000bf05300 */
[----:B------:R-:W-:Y:S05]  /*0c10*/  @!P0 BRA `(.L_x_7) ;  /* 0x00000000001c8947 */ /* 0x000fea0003800000 */
[----:B------:R-:W0:Y:S02]  /*0c20*/  LDC.64 R2, c[0x0][0x598] ;  /* 0x00016600ff027b82 */ /* 0x000e240000000a00 */
[----:B0-----:R-:W2:Y:S02]  /*0c30*/  LDG.E.64 R2, desc[UR36][R2.64] ;  /* 0x0000002402027981 */ /* 0x001ea4000c1e1b00 */
[----:B--2---:R-:W-:-:S04]  /*0c40*/  ISETP.NE.U32.AND P0, PT, R2, RZ, PT ;  /* 0x000000ff0200720c */ /* 0x004fc80003f05070 */
[----:B------:R-:W-:-:S13]  /*0c50*/  ISETP.NE.AND.EX P0, PT, R3, RZ, PT, P0 ;  /* 0x000000ff0300720c */ /* 0x000fda0003f05300 */
[----:B------:R-:W-:Y:S05]  /*0c60*/  @!P0 BRA `(.L_x_7) ;  /* 0x0000000000088947 */ /* 0x000fea0003800000 */
[----:B------:R0:W5:Y:S01]  /*0c70*/  LD.E R36, desc[UR36][R2.64] ;  /* 0x0000002402247980 */ /* 0x000162000c101900 */
[----:B------:R-:W-:Y:S05]  /*0c80*/  BRA `(.L_x_8) ;  /* 0x0000000000247947 */ /* 0x000fea0003800000 */
.L_x_7:
[----:B------:R-:W-:Y:S02]  /*0c90*/  ULDC.64 UR4, c[0x0][0x588] ;  /* 0x0001620000047ab9 */ /* 0x000fe40000000a00 */
[----:B------:R-:W-:-:S04]  /*0ca0*/  ISETP.NE.U32.AND P0, PT, RZ, UR4, PT ;  /* 0x00000004ff007c0c */ /* 0x000fc8000bf05070 */
[----:B------:R-:W-:-:S13]  /*0cb0*/  ISETP.NE.AND.EX P0, PT, RZ, UR5, PT, P0 ;  /* 0x00000005ff007c0c */ /* 0x000fda000bf05300 */
[----:B------:R-:W-:Y:S05]  /*0cc0*/  @!P0 BRA `(.L_x_9) ;  /* 0x00000000000c8947 */ /* 0x000fea0003800000 */
[----:B------:R-:W0:Y:S02]  /*0cd0*/  LDC.64 R36, c[0x0][0x588] ;  /* 0x00016200ff247b82 */ /* 0x000e240000000a00 */
[----:B0-----:R1:W5:Y:S01]  /*0ce0*/  LDG.E R36, desc[UR36][R36.64] ;  /* 0x0000002424247981 */ /* 0x001362000c1e1900 */
[----:B------:R-:W-:Y:S05]  /*0cf0*/  BRA `(.L_x_8) ;  /* 0x0000000000087947 */ /* 0x000fea0003800000 */
.L_x_9:
[----:B------:R-:W-:Y:S02]  /*0d00*/  ULDC UR4, c[0x0][0x580] ;  /* 0x0001600000047ab9 */ /* 0x000fe40000000800 */
[----:B------:R-:W-:-:S07]  /*0d10*/  IMAD.U32 R36, RZ, RZ, UR4 ;  /* 0x00000004ff247e24 */ /* 0x000fce000f8e00ff */
.L_x_8:
[----:B------:R-:W-:Y:S02]  /*0d20*/  ULDC.64 UR4, c[0x0][0x5a0] ;  /* 0x0001680000047ab9 */ /* 0x000fe40000000a00 */
[----:B------:R-:W-:-:S04]  /*0d30*/  ISETP.NE.U32.AND P0, PT, RZ, UR4, PT ;  /* 0x00000004ff007c0c */ /* 0x000fc8000bf05070 */
[----:B------:R-:W-:-:S13]  /*0d40*/  ISETP.NE.AND.EX P0, PT, RZ, UR5, PT, P0 ;  /* 0x00000005ff007c0c */ /* 0x000fda000bf05300 */
[----:B------:R-:W-:Y:S05]  /*0d50*/  @!P0 BRA `(.L_x_10) ;  /* 0x00000000001c8947 */ /* 0x000fea0003800000 */
[----:B0-----:R-:W0:Y:S02]  /*0d60*/  LDC.64 R2, c[0x0][0x5a0] ;  /* 0x00016800ff027b82 */ /* 0x001e240000000a00 */
[----:B0-----:R-:W2:Y:S02]  /*0d70*/  LDG.E.64 R2, desc[UR36][R2.64] ;  /* 0x0000002402027981 */ /* 0x001ea4000c1e1b00 */
[----:B--2---:R-:W-:-:S04]  /*0d80*/  ISETP.NE.U32.AND P0, PT, R2, RZ, PT ;  /* 0x000000ff0200720c */ /* 0x004fc80003f05070 */
[----:B------:R-:W-:-:S13]  /*0d90*/  ISETP.NE.AND.EX P0, PT, R3, RZ, PT, P0 ;  /* 0x000000ff0300720c */ /* 0x000fda0003f05300 */
[----:B------:R-:W-:Y:S05]  /*0da0*/  @!P0 BRA `(.L_x_10) ;  /* 0x0000000000088947 */ /* 0x000fea0003800000 */
[----:B-1----:R0:W5:Y:S01]  /*0db0*/  LD.E R37, desc[UR36][R2.64] ;  /* 0x0000002402257980 */ /* 0x002162000c101900 */
[----:B------:R-:W-:Y:S05]  /*0dc0*/  BRA `(.L_x_11) ;  /* 0x0000000000247947 */ /* 0x000fea0003800000 */
.L_x_10:
[----:B------:R-:W-:Y:S02]  /*0dd0*/  ULDC.64 UR4, c[0x0][0x590] ;  /* 0x0001640000047ab9 */ /* 0x000fe40000000a00 */
[----:B------:R-:W-:-:S04]  /*0de0*/  ISETP.NE.U32.AND P0, PT, RZ, UR4, PT ;  /* 0x00000004ff007c0c */ /* 0x000fc8000bf05070 */
[----:B------:R-:W-:-:S13]  /*0df0*/  ISETP.NE.AND.EX P0, PT, RZ, UR5, PT, P0 ;  /* 0x00000005ff007c0c */ /* 0x000fda000bf05300 */
[----:B------:R-:W-:Y:S05]  /*0e00*/  @!P0 BRA `(.L_x_12) ;  /* 0x00000000000c8947 */ /* 0x000fea0003800000 */
[----:B0-----:R-:W1:Y:S02]  /*0e10*/  LDC.64 R2, c[0x0][0x590] ;  /* 0x00016400ff027b82 */ /* 0x001e640000000a00 */
[----:B-1----:R1:W5:Y:S01]  /*0e20*/  LDG.E R37, desc[UR36][R2.64] ;  /* 0x0000002402257981 */ /* 0x002362000c1e1900 */
[----:B------:R-:W-:Y:S05]  /*0e30*/  BRA `(.L_x_11) ;  /* 0x0000000000087947 */ /* 0x000fea0003800000 */
.L_x_12:
[----:B------:R-:W-:Y:S02]  /*0e40*/  ULDC UR4, c[0x0][0x584] ;  /* 0x0001610000047ab9 */ /* 0x000fe40000000800 */
[----:B-1----:R-:W-:-:S07]  /*0e50*/  IMAD.U32 R37, RZ, RZ, UR4 ;  /* 0x00000004ff257e24 */ /* 0x002fce000f8e00ff */
.L_x_11:
[----:B------:R-:W-:-:S13]  /*0e60*/  LOP3.LUT P0, RZ, R0, 0xff, RZ, 0xc0, !PT ;  /* 0x000000ff00ff7812 */ /* 0x000fda000780c0ff */
[----:B------:R-:W-:Y:S05]  /*0e70*/  @!P0 EXIT ;  /* 0x000000000000894d */ /* 0x000fea0003800000 */
[----:B------:R-:W-:Y:S01]  /*0e80*/  ULDC UR4, c[0x0][0x28c] ;  /* 0x0000a30000047ab9 */ /* 0x000fe20000000800 */
[----:B------:R-:W-:Y:S01]  /*0e90*/  LOP3.LUT R41, R17, 0x1, RZ, 0xfc, !PT ;  /* 0x0000000111297812 */ /* 0x000fe200078efcff */
[----:B------:R-:W-:Y:S01]  /*0ea0*/  UIADD3 UR4, UR4, 0x7f, URZ ;  /* 0x0000007f04047890 */ /* 0x000fe2000fffe03f */
[----:B------:R-:W-:Y:S01]  /*0eb0*/  UMOV UR38, URZ ;  /* 0x0000003f00267c82 */ /* 0x000fe20008000000 */
[----:B------:R-:W-:Y:S02]  /*0ec0*/  UMOV UR39, URZ ;  /* 0x0000003f00277c82 */ /* 0x000fe40008000000 */
[----:B------:R-:W-:-:S04]  /*0ed0*/  USHF.R.S32.HI UR5, URZ, 0x1f, UR4 ;  /* 0x0000001f3f057899 */ /* 0x000fc80008011404 */
[----:B------:R-:W-:-:S04]  /*0ee0*/  ULEA.HI UR5, UR5, UR4, URZ, 0x7 ;  /* 0x0000000405057291 */ /* 0x000fc8000f8f383f */
[----:B------:R-:W-:-:S12]  /*0ef0*/  USHF.R.S32.HI UR40, URZ, 0x7, UR5 ;  /* 0x000000073f287899 */ /* 0x000fd80008011405 */
.L_x_52:
[----:B------:R-:W-:Y:S01]  /*0f00*/  LOP3.LUT R0, R16, 0x80, RZ, 0xc0, !PT ;  /* 0x0000008010007812 */ /* 0x000fe200078ec0ff */
[----:B--2---:R-:W2:Y:S01]  /*0f10*/  S2UR UR7, SR_CgaCtaId ;  /* 0x00000000000779c3 */ /* 0x004ea20000008800 */
[----:B------:R-:W-:Y:S02]  /*0f20*/  UMOV UR6, 0x400 ;  /* 0x0000040000067882 */ /* 0x000fe40000000000 */
[----:B------:R-:W-:-:S06]  /*0f30*/  SHF.R.U32.HI R0, RZ, 0x7, R0 ;  /* 0x00000007ff007819 */ /* 0x000fcc0000011600 */
[----:B------:R-:W3:Y:S01]  /*0f40*/  SHFL.IDX PT, R0, R0, RZ, 0x1f ;  /* 0x00001fff00007589 */ /* 0x000ee200000e0000 */
[----:B--2---:R-:W-:Y:S01]  /*0f50*/  ULEA UR42, UR7, UR6, 0x18 ;  /* 0x00000006072a7291 */ /* 0x004fe2000f8ec03f */
[----:B---3--:R-:W-:-:S13]  /*0f60*/  R2UR UR4, R0 ;  /* 0x00000000000472ca */ /* 0x008fda00000e0000 */
[----:B------:R-:W-:-:S04]  /*0f70*/  ULEA.HI UR5, UR4, UR4, URZ, 0x1 ;  /* 0x0000000404057291 */ /* 0x000fc8000f8f083f */
[----:B------:R-:W-:-:S04]  /*0f80*/  ULOP3.LUT UR5, UR5, 0x7fffe, URZ, 0xc0, !UPT ;  /* 0x0007fffe05057892 */ /* 0x000fc8000f8ec03f */
[----:B------:R-:W-:-:S03]  /*0f90*/  UIADD3 UR5, UR4, -UR5, URZ ;  /* 0x8000000504057290 */ /* 0x000fc6000fffe03f */
[----:B------:R-:W-:Y:S01]  /*0fa0*/  ULDC UR4, c[0x0][0x28c] ;  /* 0x0000a30000047ab9 */ /* 0x000fe20000000800 */
[----:B------:R-:W-:Y:S01]  /*0fb0*/  ULEA UR5, UR5, UR42, 0xd ;  /* 0x0000002a05057291 */ /* 0x000fe2000f8e683f */
[----:B------:R-:W-:-:S03]  /*0fc0*/  ISETP.LT.AND P0, PT, RZ, UR4, PT ;  /* 0x00000004ff007c0c */ /* 0x000fc6000bf01270 */
[----:B------:R-:W-:-:S04]  /*0fd0*/  UIADD3 UR5, UR5, 0x100, URZ ;  /* 0x0000010005057890 */ /* 0x000fc8000fffe03f */
[----:B------:R-:W-:-:S04]  /*0fe0*/  USHF.R.U32.HI UR5, URZ, 0x4, UR5 ;  /* 0x000000043f057899 */ /* 0x000fc80008011605 */
[----:B------:R-:W-:Y:S02]  /*0ff0*/  ULOP3.LUT UR41, UR5, 0x3fff, URZ, 0xc0, !UPT ;  /* 0x00003fff05297892 */ /* 0x000fe4000f8ec03f */
[----:B0---45:R-:W-:Y:S10]  /*1000*/  @P0 BRA `(.L_x_13) ;  /* 0x0000000000400947 */ /* 0x031ff40003800000 */
[----:B------:R-:W-:Y:S01]  /*1010*/  MOV R0, 0x0 ;  /* 0x0000000000007802 */ /* 0x000fe20000000f00 */
[----:B------:R-:W-:Y:S01]  /*1020*/  ULDC.64 UR4, c[0x4][0x68] ;  /* 0x01001a0000047ab9 */ /* 0x000fe20000000a00 */
[----:B------:R-:W-:Y:S01]  /*1030*/  ULDC.64 UR6, c[0x4][0x8] ;  /* 0x0100020000067ab9 */ /* 0x000fe20000000a00 */
[----:B------:R-:W-:Y:S01]  /*1040*/  IMAD.U32 R4, RZ, RZ, UR4 ;  /* 0x00000004ff047e24 */ /* 0x000fe2000f8e00ff */
[----:B01----:R0:W1:Y:S01]  /*1050*/  LDC.64 R2, c[0x4][R0] ;  /* 0x0100000000027b82 */ /* 0x0030620000000a00 */
[----:B------:R-:W-:Y:S01]  /*1060*/  IMAD.U32 R5, RZ, RZ, UR5 ;  /* 0x00000005ff057e24 */ /* 0x000fe2000f8e00ff */
[----:B------:R-:W-:Y:S01]  /*1070*/  ULDC.64 UR4, c[0x4][0x70] ;  /* 0x01001c0000047ab9 */ /* 0x000fe20000000a00 */
[----:B------:R-:W-:Y:S02]  /*1080*/  IMAD.U32 R10, RZ, RZ, UR6 ;  /* 0x00000006ff0a7e24 */ /* 0x000fe4000f8e00ff */
[----:B------:R-:W-:Y:S02]  /*1090*/  IMAD.U32 R6, RZ, RZ, UR4 ;  /* 0x00000004ff067e24 */ /* 0x000fe4000f8e00ff */
[----:B------:R-:W-:-:S02]  /*10a0*/  IMAD.U32 R7, RZ, RZ, UR5 ;  /* 0x00000005ff077e24 */ /* 0x000fc4000f8e00ff */
[----:B------:R-:W-:Y:S02]  /*10b0*/  IMAD.U32 R11, RZ, RZ, UR7 ;  /* 0x00000007ff0b7e24 */ /* 0x000fe4000f8e00ff */
[----:B------:R-:W-:Y:S02]  /*10c0*/  IMAD.MOV.U32 R8, RZ, RZ, 0x1e1 ;  /* 0x000001e1ff087424 */ /* 0x000fe400078e00ff */
[----:B------:R-:W-:Y:S02]  /*10d0*/  IMAD.MOV.U32 R12, RZ, RZ, 0x1 ;  /* 0x00000001ff0c7424 */ /* 0x000fe400078e00ff */
[----:B0-----:R-:W-:-:S07]  /*10e0*/  IMAD.MOV.U32 R13, RZ, RZ, RZ ;  /* 0x000000ffff0d7224 */ /* 0x001fce00078e00ff */
[----:B------:R-:W-:-:S07]  /*10f0*/  LEPC R20, `(.L_x_13) ;  /* 0x000000001014794e */ /* 0x000fce0000000000 */
[----:B-1---5:R-:W-:Y:S05]  /*1100*/  CALL.ABS.NOINC R2 ;  /* 0x0000000002007343 */ /* 0x022fea0003c00000 */
.L_x_13:
[----:B------:R-:W-:-:S13]  /*1110*/  ISETP.NE.AND P0, PT, R41, 0x3, PT ;  /* 0x000000032900780c */ /* 0x000fda0003f05270 */
[----:B------:R-:W-:Y:S05]  /*1120*/  @!P0 BRA `(.L_x_14) ;  /* 0x0000000000048947 */ /* 0x000fea0003800000 */
[----:B------:R-:W-:Y:S01]  /*1130*/  BPT.TRAP 0x1 ;  /* 0x000000040000795c */ /* 0x000fe20000300000 */
.L_x_14:
[----:B01----:R-:W-:Y:S02]  /*1140*/  IMAD.U32 R3, RZ, RZ, UR39 ;  /* 0x00000027ff037e24 */ /* 0x003fe4000f8e00ff */
[----:B------:R-:W-:-:S03]  /*1150*/  IMAD.U32 R0, RZ, RZ, UR38 ;  /* 0x00000026ff007e24 */ /* 0x000fc6000f8e00ff */
[----:B------:R-:W-:Y:S02]  /*1160*/  LEA R3, R3, UR42, 0x3 ;  /* 0x0000002a03037c11 */ /* 0x000fe4000f8e18ff */
[----:B------:R-:W-:-:S04]  /*1170*/  SHF.L.U32 R0, R0, 0x1f, RZ ;  /* 0x0000001f00007819 */ /* 0x000fc800000006ff */
[----:B------:R0:W1:Y:S01]  /*1180*/  SYNCS.PHASECHK.TRANS64.TRYWAIT P1, [R3+URZ], R0 ;  /* 0x00000000030075a7 */ /* 0x000062000802017f */
[----:B------:R-:W-:Y:S05]  /*1190*/  @!P0 BRA `(.L_x_15) ;  /* 0x0000000000048947 */ /* 0x000fea0003800000 */
[----:B------:R-:W-:Y:S01]  /*11a0*/  BPT.TRAP 0x1 ;  /* 0x000000040000795c */ /* 0x000fe20000300000 */
.L_x_15:
[----:B-1----:R-:W-:Y:S05]  /*11b0*/  @P1 BRA `(.L_x_16) ;  /* 0x0000000000081947 */ /* 0x002fea0003800000 */
[----:B------:R-:W1:Y:S02]  /*11c0*/  SYNCS.PHASECHK.TRANS64.TRYWAIT P1, [R3+URZ], R0 ;  /* 0x00000000030075a7 */ /* 0x000e64000802017f */
[----:B-1----:R-:W-:Y:S05]  /*11d0*/  @!P1 BRA `(.L_x_17) ;  /* 0x0000004800349947 */ /* 0x002fea0003800000 */
.L_x_16:
[----:B------:R-:W-:-:S04]  /*11e0*/  UISETP.LT.AND UP0, UPT, UR40, 0x1, UPT ;  /* 0x000000012800788c */ /* 0x000fc8000bf01270 */
[----:B------:R-:W-:-:S04]  /*11f0*/  USEL UR4, UR40, 0x1, UP0 ;  /* 0x0000000128047887 */ /* 0x000fc80008000000 */
[----:B------:R-:W-:-:S06]  /*1200*/  UIADD3 UR4, UR40, -UR4, URZ ;  /* 0x8000000428047290 */ /* 0x000fcc000fffe03f */
[----:B01----:R-:W-:Y:S01]  /*1210*/  IMAD.U32 R0, RZ, RZ, UR4 ;  /* 0x00000004ff007e24 */ /* 0x003fe2000f8e00ff */
[----:B------:R-:W-:Y:S05]  /*1220*/  WARPSYNC.ALL ;  /* 0x0000000000007948 */ /* 0x000fea0003800000 */
[----:B------:R-:W-:Y:S01]  /*1230*/  ISETP.GE.AND P1, PT, R0, 0x1, PT ;  /* 0x000000010000780c */ /* 0x000fe20003f26270 */
[----:B------:R-:W-:Y:S01]  /*1240*/  UIADD3 UR4, UR42, 0x30100, URZ ;  /* 0x000301002a047890 */ /* 0x000fe2000fffe03f */
[----:B------:R-:W-:Y:S01]  /*1250*/  WARPGROUP.ARRIVE ;  /* 0x00000000000079c5 */ /* 0x000fe20000000000 */
[----:B------:R-:W-:Y:S01]  /*1260*/  UMOV UR9, 0x40000040 ;  /* 0x4000004000097882 */ /* 0x000fe20000000000 */
[----:B------:R-:W-:Y:S01]  /*1270*/  UMOV UR11, 0x40000000 ;  /* 0x40000000000b7882 */ /* 0x000fe20000000000 */
[----:B------:R-:W-:Y:S01]  /*1280*/  USHF.R.U32.HI UR4, URZ, 0x4, UR4 ;  /* 0x000000043f047899 */ /* 0x000fe20008011604 */
[----:B------:R-:W-:Y:S01]  /*1290*/  UMOV UR15, UR11 ;  /* 0x0000000b000f7c82 */ /* 0x000fe20008000000 */
[----:B------:R-:W-:-:S02]  /*12a0*/  UMOV UR13, 0x40000040 ;  /* 0x40000040000d7882 */ /* 0x000fc40000000000 */
[----:B------:R-:W-:Y:S02]  /*12b0*/  ULOP3.LUT UR5, UR4, 0x3fff, URZ, 0xc0, !UPT ;  /* 0x00003fff04057892 */ /* 0x000fe4000f8ec03f */
[----:B------:R-:W-:Y:S02]  /*12c0*/  ULOP3.LUT UR4, UR41, 0x10000, URZ, 0xfc, !UPT ;  /* 0x0001000029047892 */ /* 0x000fe4000f8efc3f */
[----:B------:R-:W-:Y:S02]  /*12d0*/  ULOP3.LUT UR5, UR5, 0x10000, URZ, 0xfc, !UPT ;  /* 0x0001000005057892 */ /* 0x000fe4000f8efc3f */
[----:B------:R-:W-:Y:S02]  /*12e0*/  UIMAD UR8, UR39, 0x1800, UR4 ;  /* 0x00001800270878a4 */ /* 0x000fe4000f8e0204 */
[----:B------:R-:W-:Y:S02]  /*12f0*/  ULEA UR6, UR39, UR5, 0x7 ;  /* 0x0000000527067291 */ /* 0x000fe4000f8e383f */
[----:B------:R-:W-:-:S02]  /*1300*/  UIADD3 UR12, UR8, 0x400, URZ ;  /* 0x00000400080c7890 */ /* 0x000fc4000fffe03f */
[----:B------:R-:W-:-:S03]  /*1310*/  UIADD3 UR7, UR8, 0x800, URZ ;  /* 0x0000080008077890 */ /* 0x000fc6000fffe03f */
[----:B------:R-:W-:Y:S02]  /*1320*/  UMOV UR10, UR6 ;  /* 0x00000006000a7c82 */ /* 0x000fe40008000000 */
[----:B------:R-:W-:Y:S01]  /*1330*/  HGMMA.64x8x16.F32.BF16 R32, gdesc[UR8], RZ, !UPT, gsb0 ;  /* 0x00000000082079f0 */ /* 0x000fe2000c0018ff */
[----:B------:R-:W-:Y:S01]  /*1340*/  UMOV UR14, UR10 ;  /* 0x0000000a000e7c82 */ /* 0x000fe20008000000 */
[----:B------:R-:W-:Y:S01]  /*1350*/  UIADD3 UR9, UR8, 0x802, URZ ;  /* 0x0000080208097890 */ /* 0x000fe2000fffe03f */
[----:B------:R-:W-:Y:S02]  /*1360*/  WARPGROUP.DEPBAR.LE gsb0, 0x0 ;  /* 0x00008000000079c5 */ /* 0x000fe40000010000 */
[----:B------:R-:W-:-:S06]  /*1370*/  WARPGROUP.ARRIVE ;  /* 0x00000000000079c5 */ /* 0x000fcc0000000000 */
[----:B------:R-:W-:Y:S01]  /*1380*/  HGMMA.64x8x16.F32.BF16 R28, gdesc[UR12], RZ, !UPT, gsb0 ;  /* 0x000000000c1c79f0 */ /* 0x000fe2000c0018ff */
[----:B------:R-:W-:Y:S01]  /*1390*/  UMOV UR14, UR10 ;  /* 0x0000000a000e7c82 */ /* 0x000fe20008000000 */
[----:B------:R-:W-:Y:S01]  /*13a0*/  UMOV UR15, UR11 ;  /* 0x0000000b000f7c82 */ /* 0x000fe20008000000 */
[----:B------:R-:W-:Y:S01]  /*13b0*/  UMOV UR12, UR7 ;  /* 0x00000007000c7c82 */ /* 0x000fe20008000000 */
[----:B------:R-:W-:Y:S01]  /*13c0*/  UMOV UR13, 0x40000040 ;  /* 0x40000040000d7882 */ /* 0x000fe20000000000 */
[----:B------:R-:W-:Y:S02]  /*13d0*/  UIADD3 UR7, UR8, 0x402, URZ ;  /* 0x0000040208077890 */ /* 0x000fe4000fffe03f */
[----:B------:R-:W-:Y:S01]  /*13e0*/  UIADD3 UR10, UR6, 0x46, URZ ;  /* 0x00000046060a7890 */ /* 0x000fe2000fffe03f */
[----:B------:R-:W-:Y:S01]  /*13f0*/  UMOV UR11, 0x40000000 ;  /* 0x40000000000b7882 */ /* 0x000fe20000000000 */
[----:B------:R-:W-:Y:S02]  /*1400*/  WARPGROUP.DEPBAR.LE gsb0, 0x0 ;  /* 0x00008000000079c5 */ /* 0x000fe40000010000 */
[----:B------:R-:W-:-:S06]  /*1410*/  WARPGROUP.ARRIVE ;  /* 0x00000000000079c5 */ /* 0x000fcc0000000000 */
[----:B------:R-:W-:Y:S01]  /*1420*/  HGMMA.64x8x16.F32.BF16 R24, gdesc[UR12], RZ, !UPT, gsb0 ;  /* 0x000000000c1879f0 */ /* 0x000fe2000c0018ff */
[----:B------:R-:W-:Y:S02]  /*1430*/  UIADD3 UR12, UR8, 0x2, URZ ;  /* 0x00000002080c7890 */ /* 0x000fe4000fffe03f */
[----:B------:R-:W-:Y:S01]  /*1440*/  UIADD3 UR14, UR6, 0x2, URZ ;  /* 0x00000002060e7890 */ /* 0x000fe2000fffe03f */
[----:B------:R-:W-:Y:S01]  /*1450*/  UMOV UR13, 0x40000040 ;  /* 0x40000040000d7882 */ /* 0x000fe20000000000 */
[----:B------:R-:W-:Y:S01]  /*1460*/  UMOV UR15, 0x40000000 ;  /* 0x40000000000f7882 */ /* 0x000fe20000000000 */
[----:B------:R-:W-:Y:S02]  /*1470*/  WARPGROUP.DEPBAR.LE gsb0, 0x0 ;  /* 0x00008000000079c5 */ /* 0x000fe40000010000 */
[----:B------:R-:W-:-:S06]  /*1480*/  WARPGROUP.ARRIVE ;  /* 0x00000000000079c5 */ /* 0x000fcc0000000000 */
[----:B------:R-:W-:Y:S01]  /*1490*/  HGMMA.64x8x16.F32.BF16 R32, gdesc[UR12], R32, gsb0 ;  /* 0x000000000c2079f0 */ /* 0x000fe20008001820 */
[----:B------:R-:W-:Y:S01]  /*14a0*/  UMOV UR12, UR7 ;  /* 0x00000007000c7c82 */ /* 0x000fe20008000000 */
[----:B------:R-:W-:Y:S01]  /*14b0*/  UMOV UR13, 0x40000040 ;  /* 0x40000040000d7882 */ /* 0x000fe20000000000 */
[----:B------:R-:W-:Y:S01]  /*14c0*/  UIADD3 UR7, UR8, 0x404, URZ ;  /* 0x0000040408077890 */ /* 0x000fe2000fffe03f */
        /* <DEDUP_REMOVED lines=101> */
[----:B------:R-:W-:Y:S01]  /*1b20*/  UMOV UR9, 0x40000040 ;  /* 0x4000004000097882 */ /* 0x000fe20000000000 */
[----:B------:R-:W-:Y:S02]  /*1b30*/  WARPGROUP.DEPBAR.LE gsb0, 0x0 ;  /* 0x00008000000079c5 */ /* 0x000fe40000010000 */
[----:B------:R-:W-:-:S06]  /*1b40*/  WARPGROUP.ARRIVE ;  /* 0x00000000000079c5 */ /* 0x000fcc0000000000 */
[----:B------:R-:W-:Y:S01]  /*1b50*/  HGMMA.64x8x16.F32.BF16 R24, gdesc[UR12], R24, gsb0 ;  /* 0x000000000c1879f0 */ /* 0x000fe20008001818 */
[----:B------:R-:W-:-:S03]  /*1b60*/  UIADD3 UR12, UR8, 0x1406, URZ ;  /* 0x00001406080c7890 */ /* 0x000fc6000fffe03f */
[----:B------:R-:W-:Y:S01]  /*1b70*/  UMOV UR8, UR7 ;  /* 0x0000000700087c82 */ /* 0x000fe20008000000 */
[----:B------:R-:W-:Y:S02]  /*1b80*/  WARPGROUP.DEPBAR.LE gsb0, 0x0 ;  /* 0x00008000000079c5 */ /* 0x000fe40000010000 */
[----:B------:R-:W-:-:S06]  /*1b90*/  WARPGROUP.ARRIVE ;  /* 0x00000000000079c5 */ /* 0x000fcc0000000000 */
[----:B------:R-:W-:Y:S01]  /*1ba0*/  HGMMA.64x8x16.F32.BF16 R32, gdesc[UR8], R32, gsb0 ;  /* 0x00000000082079f0 */ /* 0x000fe20008001820 */
[----:B------:R-:W-:Y:S01]  /*1bb0*/  UMOV UR8, UR6 ;  /* 0x0000000600087c82 */ /* 0x000fe20008000000 */
[----:B------:R-:W-:Y:S01]  /*1bc0*/  UMOV UR9, 0x40000040 ;  /* 0x4000004000097882 */ /* 0x000fe20000000000 */
[----:B------:R-:W-:Y:S02]  /*1bd0*/  WARPGROUP.DEPBAR.LE gsb0, 0x0 ;  /* 0x00008000000079c5 */ /* 0x000fe40000010000 */
[----:B------:R-:W-:-:S06]  /*1be0*/  WARPGROUP.ARRIVE ;  /* 0x00000000000079c5 */ /* 0x000fcc0000000000 */
[----:B------:R-:W-:Y:S01]  /*1bf0*/  HGMMA.64x8x16.F32.BF16 R28, gdesc[UR8], R28, gsb0 ;  /* 0x00000000081c79f0 */ /* 0x000fe2000800181c */
[----:B------:R-:W-:Y:S01]  /*1c00*/  UMOV UR8, UR12 ;  /* 0x0000000c00087c82 */ /* 0x000fe20008000000 */
[----:B------:R-:W-:Y:S01]  /*1c10*/  UMOV UR9, 0x40000040 ;  /* 0x4000004000097882 */ /* 0x000fe20000000000 */
[----:B------:R-:W-:Y:S02]  /*1c20*/  WARPGROUP.DEPBAR.LE gsb0, 0x0 ;  /* 0x00008000000079c5 */ /* 0x000fe40000010000 */
[----:B------:R-:W-:-:S06]  /*1c30*/  WARPGROUP.ARRIVE ;  /* 0x00000000000079c5 */ /* 0x000fcc0000000000 */
[----:B------:R-:W-:Y:S03]  /*1c40*/  HGMMA.64x8x16.F32.BF16 R24, gdesc[UR8], R24, gsb0 ;  /* 0x00000000081879f0 */ /* 0x000fe60008001818 */
[----:B------:R-:W-:Y:S02]  /*1c50*/  WARPGROUP.DEPBAR.LE gsb0, 0x0 ;  /* 0x00008000000079c5 */ /* 0x000fe40000010000 */
[----:B------:R-:W-:Y:S05]  /*1c60*/  @!P1 BRA `(.L_x_18) ;  /* 0x0000000c00089947 */ /* 0x000fea0003800000 */
[----:B------:R-:W-:-:S04]  /*1c70*/  UIADD3 UR6, UR39, 0x1, URZ ;  /* 0x0000000127067890 */ /* 0x000fc8000fffe03f */
[----:B------:R-:W-:-:S04]  /*1c80*/  UISETP.NE.AND UP0, UPT, UR6, 0x2, UPT ;  /* 0x000000020600788c */ /* 0x000fc8000bf05270 */
[----:B------:R-:W-:Y:S02]  /*1c90*/  USEL UR7, URZ, 0x1, UP0 ;  /* 0x000000013f077887 */ /* 0x000fe40008000000 */
[----:B------:R-:W-:Y:S02]  /*1ca0*/  USEL UR6, UR6, URZ, UP0 ;  /* 0x0000003f06067287 */ /* 0x000fe40008000000 */
[----:B------:R-:W-:-:S06]  /*1cb0*/  ULOP3.LUT UR7, UR38, UR7, URZ, 0x3c, !UPT ;  /* 0x0000000726077292 */ /* 0x000fcc000f8e3c3f */
[----:B------:R-:W-:Y:S01]  /*1cc0*/  IMAD.U32 R4, RZ, RZ, UR7 ;  /* 0x00000007ff047e24 */ /* 0x000fe2000f8e00ff */
[----:B------:R-:W-:-:S06]  /*1cd0*/  UMOV UR7, UR39 ;  /* 0x0000002700077c82 */ /* 0x000fcc0008000000 */
.L_x_25:
[----:B01----:R-:W-:Y:S05]  /*1ce0*/  @!P0 BRA `(.L_x_19) ;  /* 0x0000000000048947 */ /* 0x003fea0003800000 */
[----:B------:R-:W-:Y:S01]  /*1cf0*/  BPT.TRAP 0x1 ;  /* 0x000000040000795c */ /* 0x000fe20000300000 */
.L_x_19:
[----:B------:R-:W0:Y:S01]  /*1d00*/  S2UR UR9, SR_CgaCtaId ;  /* 0x00000000000979c3 */ /* 0x000e220000008800 */
[----:B------:R-:W-:Y:S01]  /*1d10*/  UMOV UR8, 0x400 ;  /* 0x0000040000087882 */ /* 0x000fe20000000000 */
[----:B------:R-:W-:Y:S01]  /*1d20*/  SHF.L.U32 R2, R4, 0x1f, RZ ;  /* 0x0000001f04027819 */ /* 0x000fe200000006ff */
[----:B0-----:R-:W-:-:S04]  /*1d30*/  ULEA UR8, UR9, UR8, 0x18 ;  /* 0x0000000809087291 */ /* 0x001fc8000f8ec03f */
[----:B------:R-:W-:-:S09]  /*1d40*/  ULEA UR9, UR6, UR8, 0x3 ;  /* 0x0000000806097291 */ /* 0x000fd2000f8e183f */
[----:B------:R0:W1:Y:S01]  /*1d50*/  SYNCS.PHASECHK.TRANS64.TRYWAIT P1, [UR9], R2 ;  /* 0x00000002ff0075a7 */ /* 0x0000620008020149 */
[----:B------:R-:W-:Y:S05]  /*1d60*/  @!P0 BRA `(.L_x_20) ;  /* 0x0000000000048947 */ /* 0x000fea0003800000 */
[----:B------:R-:W-:Y:S01]  /*1d70*/  BPT.TRAP 0x1 ;  /* 0x000000040000795c */ /* 0x000fe20000300000 */
.L_x_20:
[----:B-1----:R-:W-:Y:S05]  /*1d80*/  @P1 BRA `(.L_x_21) ;  /* 0x0000000000081947 */ /* 0x002fea0003800000 */
[----:B------:R-:W1:Y:S02]  /*1d90*/  SYNCS.PHASECHK.TRANS64.TRYWAIT P1, [UR9], R2 ;  /* 0x00000002ff0075a7 */ /* 0x000e640008020149 */
[----:B-1----:R-:W-:Y:S05]  /*1da0*/  @!P1 BRA `(.L_x_22) ;  /* 0x0000003c00549947 */ /* 0x002fea0003800000 */
.L_x_21:
[----:B------:R-:W-:Y:S01]  /*1db0*/  ULEA UR12, UR6, UR5, 0x7 ;  /* 0x00000005060c7291 */ /* 0x000fe2000f8e383f */
[----:B------:R-:W-:Y:S01]  /*1dc0*/  WARPGROUP.ARRIVE ;  /* 0x00000000000079c5 */ /* 0x000fe20000000000 */
[----:B------:R-:W-:Y:S01]  /*1dd0*/  UIMAD UR10, UR6, 0x1800, UR4 ;  /* 0x00001800060a78a4 */ /* 0x000fe2000f8e0204 */
[----:B------:R-:W-:Y:S01]  /*1de0*/  UMOV UR19, 0x40000000 ;  /* 0x4000000000137882 */ /* 0x000fe20000000000 */
[----:B------:R-:W-:Y:S02]  /*1df0*/  UMOV UR17, 0x40000040 ;  /* 0x4000004000117882 */ /* 0x000fe40000000000 */
[----:B------:R-:W-:Y:S01]  /*1e00*/  UIADD3 UR9, UR10, 0x400, URZ ;  /* 0x000004000a097890 */ /* 0x000fe2000fffe03f */
[----:B------:R-:W-:Y:S02]  /*1e10*/  UMOV UR18, UR12 ;  /* 0x0000000c00127c82 */ /* 0x000fe40008000000 */
[----:B------:R-:W-:Y:S01]  /*1e20*/  UMOV UR16, UR10 ;  /* 0x0000000a00107c82 */ /* 0x000fe20008000000 */
[----:B------:R-:W-:Y:S01]  /*1e30*/  UIADD3 UR11, UR10, 0x800, URZ ;  /* 0x000008000a0b7890 */ /* 0x000fe2000fffe03f */
[----:B------:R-:W-:Y:S01]  /*1e40*/  HGMMA.64x8x16.F32.BF16 R32, gdesc[UR16], R32, gsb0 ;  /* 0x00000000102079f0 */ /* 0x000fe20008001820 */
[----:B------:R-:W-:Y:S01]  /*1e50*/  UMOV UR17, 0x40000040 ;  /* 0x4000004000117882 */ /* 0x000fe20000000000 */
[----:B------:R-:W-:Y:S01]  /*1e60*/  UMOV UR16, UR9 ;  /* 0x0000000900107c82 */ /* 0x000fe20008000000 */
[----:B------:R-:W-:-:S02]  /*1e70*/  UIADD3 UR9, UR10, 0x402, URZ ;  /* 0x000004020a097890 */ /* 0x000fc4000fffe03f */
        /* <DEDUP_REMOVED lines=117> */
[----:B------:R-:W-:Y:S02]  /*25d0*/  UIADD3 UR9, UR10, 0x1006, URZ ;  /* 0x000010060a097890 */ /* 0x000fe4000fffe03f */
[----:B------:R-:W-:Y:S01]  /*25e0*/  UIADD3 UR10, UR10, 0x1406, URZ ;  /* 0x000014060a0a7890 */ /* 0x000fe2000fffe03f */
        /* <DEDUP_REMOVED lines=23> */
[----:B------:R-:W-:Y:S01]  /*2760*/  BPT.TRAP 0x1 ;  /* 0x000000040000795c */ /* 0x000fe20000300000 */
.L_x_23:
[----:B------:R-:W-:Y:S01]  /*2770*/  ULEA UR8, UR7, UR8, 0x3 ;  /* 0x0000000807087291 */ /* 0x000fe2000f8e183f */
[----:B------:R-:W-:-:S03]  /*2780*/  ISETP.GT.U32.AND P1, PT, R17, 0x1, PT ;  /* 0x000000011100780c */ /* 0x000fc60003f24070 */
[----:B------:R-:W-:-:S04]  /*2790*/  UIADD3 UR8, UR8, 0x10, URZ ;  /* 0x0000001008087890 */ /* 0x000fc8000fffe03f */
[----:B------:R-:W-:-:S09]  /*27a0*/  UPRMT UR8, URZ, 0x654, UR8 ;  /* 0x000006543f087896 */ /* 0x000fd20008000008 */
[----:B------:R-:W-:Y:S01]  /*27b0*/  SYNCS.ARRIVE.TRANS64.RED.A1T0 RZ, [UR8], RZ ;  /* 0x000000ffffff79a7 */ /* 0x000fe20008100408 */
[----:B------:R-:W-:Y:S05]  /*27c0*/  @P1 BRA `(.L_x_24) ;  /* 0x0000000000041947 */ /* 0x000fea0003800000 */
[----:B------:R-:W-:Y:S01]  /*27d0*/  BPT.TRAP 0x1 ;  /* 0x000000040000795c */ /* 0x000fe20000300000 */
.L_x_24:
[----:B------:R-:W-:Y:S01]  /*27e0*/  UIADD3 UR6, UR6, 0x1, URZ ;  /* 0x0000000106067890 */ /* 0x000fe2000fffe03f */
[C---:B------:R-:W-:Y:S01]  /*27f0*/  ISETP.GT.AND P1, PT, R0.reuse, 0x1, PT ;  /* 0x000000010000780c */ /* 0x040fe20003f24270 */
[----:B------:R-:W-:Y:S01]  /*2800*/  UIADD3 UR7, UR7, 0x1, URZ ;  /* 0x0000000107077890 */ /* 0x000fe2000fffe03f */
[----:B------:R-:W-:Y:S01]  /*2810*/  VIADD R0, R0, 0xffffffff ;  /* 0xffffffff00007836 */ /* 0x000fe20000000000 */
[----:B------:R-:W-:Y:S02]  /*2820*/  UISETP.NE.AND UP0, UPT, UR6, 0x2, UPT ;  /* 0x000000020600788c */ /* 0x000fe4000bf05270 */
[----:B------:R-:W-:Y:S02]  /*2830*/  UISETP.NE.AND UP1, UPT, UR7, 0x2, UPT ;  /* 0x000000020700788c */ /* 0x000fe4000bf25270 */
[----:B------:R-:W-:Y:S02]  /*2840*/  USEL UR8, URZ, 0x1, UP0 ;  /* 0x000000013f087887 */ /* 0x000fe40008000000 */
[----:B------:R-:W-:-:S02]  /*2850*/  USEL UR6, UR6, URZ, UP0 ;  /* 0x0000003f06067287 */ /* 0x000fc40008000000 */
[----:B------:R-:W-:Y:S02]  /*2860*/  USEL UR7, UR7, URZ, UP1 ;  /* 0x0000003f07077287 */ /* 0x000fe40008800000 */
[----:B------:R-:W-:Y:S01]  /*2870*/  LOP3.LUT R4, R4, UR8, RZ, 0x3c, !PT ;  /* 0x0000000804047c12 */ /* 0x000fe2000f8e3cff */
[----:B------:R-:W-:Y:S09]  /*2880*/  @P1 BRA `(.L_x_25) ;  /* 0xfffffff400141947 */ /* 0x000ff2000383ffff */
.L_x_18:
[----:B------:R-:W2:Y:S02]  /*2890*/  LDC R0, c[0x0][0x28c] ;  /* 0x0000a300ff007b82 */ /* 0x000ea40000000800 */
[----:B--2---:R-:W-:-:S13]  /*28a0*/  ISETP.GE.AND P1, PT, R0, 0x1, PT ;  /* 0x000000010000780c */ /* 0x004fda0003f26270 */
[----:B------:R-:W-:Y:S05]  /*28b0*/  @!P1 BRA `(.L_x_26) ;  /* 0x0000000000409947 */ /* 0x000fea0003800000 */
[----:B------:R-:W-:Y:S05]  /*28c0*/  @!P0 BRA `(.L_x_27) ;  /* 0x0000000000048947 */ /* 0x000fea0003800000 */
[----:B------:R-:W-:Y:S01]  /*28d0*/  BPT.TRAP 0x1 ;  /* 0x000000040000795c */ /* 0x000fe20000300000 */
.L_x_27:
[----:B------:R-:W2:Y:S01]  /*28e0*/  S2UR UR6, SR_CgaCtaId ;  /* 0x00000000000679c3 */ /* 0x000ea20000008800 */
[----:B------:R-:W-:Y:S01]  /*28f0*/  UISETP.LT.AND UP0, UPT, UR40, 0x1, UPT ;  /* 0x000000012800788c */ /* 0x000fe2000bf01270 */
[----:B------:R-:W-:Y:S01]  /*2900*/  ISETP.GT.U32.AND P0, PT, R17, 0x1, PT ;  /* 0x000000011100780c */ /* 0x000fe20003f04070 */
[----:B------:R-:W-:Y:S02]  /*2910*/  UMOV UR5, 0x400 ;  /* 0x0000040000057882 */ /* 0x000fe40000000000 */
[----:B------:R-:W-:-:S04]  /*2920*/  USEL UR4, UR40, 0x1, UP0 ;  /* 0x0000000128047887 */ /* 0x000fc80008000000 */
[----:B------:R-:W-:-:S04]  /*2930*/  UIADD3 UR4, UR39, UR40, -UR4 ;  /* 0x0000002827047290 */ /* 0x000fc8000fffe804 */
[----:B------:R-:W-:-:S04]  /*2940*/  USHF.L.U32 UR4, UR4, 0x3, URZ ;  /* 0x0000000304047899 */ /* 0x000fc8000800063f */
[----:B------:R-:W-:Y:S02]  /*2950*/  ULOP3.LUT UR4, UR4, 0x8, URZ, 0xc0, !UPT ;  /* 0x0000000804047892 */ /* 0x000fe4000f8ec03f */
[----:B--2---:R-:W-:-:S04]  /*2960*/  ULEA UR5, UR6, UR5, 0x18 ;  /* 0x0000000506057291 */ /* 0x004fc8000f8ec03f */
[----:B------:R-:W-:-:S04]  /*2970*/  UIADD3 UR4, UR5, 0x10, UR4 ;  /* 0x0000001005047890 */ /* 0x000fc8000fffe004 */
[----:B------:R-:W-:-:S09]  /*2980*/  UPRMT UR4, URZ, 0x654, UR4 ;  /* 0x000006543f047896 */ /* 0x000fd20008000004 */
[----:B------:R-:W-:Y:S01]  /*2990*/  SYNCS.ARRIVE.TRANS64.RED.A1T0 RZ, [UR4], RZ ;  /* 0x000000ffffff79a7 */ /* 0x000fe20008100404 */
[----:B------:R-:W-:Y:S05]  /*29a0*/  @P0 BRA `(.L_x_26) ;  /* 0x0000000000040947 */ /* 0x000fea0003800000 */
[----:B------:R-:W-:Y:S01]  /*29b0*/  BPT.TRAP 0x1 ;  /* 0x000000040000795c */ /* 0x000fe20000300000 */
.L_x_26:
[----:B------:R-:W2:Y:S01]  /*29c0*/  LDC R4, c[0x0][0x288] ;  /* 0x0000a200ff047b82 */ /* 0x000ea20000000800 */
[----:B------:R-:W-:Y:S01]  /*29d0*/  UIADD3 UR39, UR40, UR39, URZ ;  /* 0x0000002728277290 */ /* 0x000fe2000fffe03f */
[----:B-1----:R-:W-:Y:S01]  /*29e0*/  LOP3.LUT R3, R16, 0x60, RZ, 0xc0, !PT ;  /* 0x0000006010037812 */ /* 0x002fe200078ec0ff */
[----:B------:R-:W-:Y:S01]  /*29f0*/  IMAD.SHL.U32 R13, R40, 0x8, RZ ;  /* 0x00000008280d7824 */ /* 0x000fe200078e00ff */
[----:B------:R-:W-:Y:S01]  /*2a00*/  LOP3.LUT R0, R23, 0x1, RZ, 0xc0, !PT ;  /* 0x0000000117007812 */ /* 0x000fe200078ec0ff */
[----:B------:R-:W-:Y:S01]  /*2a10*/  USHF.R.U32.HI UR4, URZ, 0x1, UR39 ;  /* 0x000000013f047899 */ /* 0x000fe20008011627 */
[----:B0-----:R-:W-:Y:S01]  /*2a20*/  SHF.R.U32.HI R2, RZ, 0x2, R16 ;  /* 0x00000002ff027819 */ /* 0x001fe20000011610 */
[----:B------:R-:W-:Y:S01]  /*2a30*/  IMAD R15, R38, 0x180, RZ ;  /* 0x00000180260f7824 */ /* 0x000fe200078e02ff */
[----:B------:R-:W-:Y:S01]  /*2a40*/  SHF.R.U32.HI R11, RZ, 0x1, R3 ;  /* 0x00000001ff0b7819 */ /* 0x000fe20000011603 */
[----:B------:R-:W-:Y:S01]  /*2a50*/  IMAD.SHL.U32 R3, R0, 0x40, RZ ;  /* 0x0000004000037824 */ /* 0x000fe200078e00ff */
[----:B------:R-:W-:Y:S01]  /*2a60*/  LOP3.LUT R2, R2, 0x7, RZ, 0xc0, !PT ;  /* 0x0000000702027812 */ /* 0x000fe200078ec0ff */
[----:B------:R-:W-:Y:S01]  /*2a70*/  ULOP3.LUT UR4, UR4, 0x1, URZ, 0xc0, !UPT ;  /* 0x0000000104047892 */ /* 0x000fe2000f8ec03f */
[C---:B------:R-:W-:Y:S01]  /*2a80*/  IMAD.SHL.U32 R6, R16.reuse, 0x2, RZ ;  /* 0x0000000210067824 */ /* 0x040fe200078e00ff */
[----:B------:R-:W-:Y:S01]  /*2a90*/  ULDC UR8, c[0x0][0x284] ;  /* 0x0000a10000087ab9 */ /* 0x000fe20000000800 */
[--C-:B------:R-:W-:Y:S01]  /*2aa0*/  IADD3 R5, RZ, -R11, -R2.reuse ;  /* 0x8000000bff057210 */ /* 0x100fe20007ffe802 */
[----:B------:R-:W-:Y:S01]  /*2ab0*/  UISETP.GT.U32.AND UP1, UPT, UR39, 0x1, UPT ;  /* 0x000000012700788c */ /* 0x000fe2000bf24070 */
[----:B------:R-:W-:Y:S01]  /*2ac0*/  LOP3.LUT R3, R3, 0x40, R2, 0xe2, !PT ;  /* 0x0000004003037812 */ /* 0x000fe200078ee202 */
[----:B------:R-:W-:Y:S01]  /*2ad0*/  UISETP.NE.U32.AND UP0, UPT, UR4, 0x1, UPT ;  /* 0x000000010400788c */ /* 0x000fe2000bf05070 */
[----:B------:R-:W-:Y:S01]  /*2ae0*/  LOP3.LUT R2, R16, 0x3, RZ, 0xc0, !PT ;  /* 0x0000000310027812 */ /* 0x000fe200078ec0ff */
[----:B------:R-:W-:Y:S01]  /*2af0*/  ULDC.64 UR6, c[0x0][0x5d0] ;  /* 0x0001740000067ab9 */ /* 0x000fe20000000a00 */
[----:B------:R-:W-:Y:S01]  /*2b00*/  SHF.R.S32.HI R45, RZ, 0x1f, R39 ;  /* 0x0000001fff2d7819 */ /* 0x000fe20000011427 */
[----:B------:R-:W-:Y:S01]  /*2b10*/  UISETP.LT.U32.AND UP1, UPT, UR40, 0x2, UP1 ;  /* 0x000000022800788c */ /* 0x000fe20008f21070 */
[C---:B------:R-:W-:Y:S01]  /*2b20*/  LOP3.LUT R6, R13.reuse, 0x6, R6, 0xf8, !PT ;  /* 0x000000060d067812 */ /* 0x040fe200078ef806 */
[----:B------:R-:W-:Y:S01]  /*2b30*/  UISETP.GT.U32.AND UP0, UPT, UR40, 0x1, !UP0 ;  /* 0x000000012800788c */ /* 0x000fe2000c704070 */
[----:B--2---:R-:W-:Y:S01]  /*2b40*/  ISETP.GE.AND P0, PT, R13, R4, PT ;  /* 0x000000040d00720c */ /* 0x004fe20003f06270 */
[----:B------:R-:W-:Y:S01]  /*2b50*/  IMAD R2, R2, -0x2, R4 ;  /* 0xfffffffe02027824 */ /* 0x000fe200078e0204 */
[----:B------:R-:W-:Y:S01]  /*2b60*/  SHF.R.S32.HI R7, RZ, 0x1f, R6 ;  /* 0x0000001fff077819 */ /* 0x000fe20000011406 */
[----:B------:R-:W-:Y:S01]  /*2b70*/  IMAD R4, R45, UR6, RZ ;  /* 0x000000062d047c24 */ /* 0x000fe2000f8e02ff */
[----:B------:R-:W-:Y:S01]  /*2b80*/  ISETP.GE.OR P0, PT, R15, UR8, P0 ;  /* 0x000000080f007c0c */ /* 0x000fe20008706670 */
[----:B------:R-:W-:Y:S01]  /*2b90*/  IMAD R0, R0, -0x40, R5 ;  /* 0xffffffc000007824 */ /* 0x000fe200078e0205 */
[----:B------:R-:W-:Y:S01]  /*2ba0*/  USEL UR5, URZ, 0x1, !UP1 ;  /* 0x000000013f057887 */ /* 0x000fe2000c800000 */
[----:B------:R-:W-:Y:S01]  /*2bb0*/  IMAD.WIDE R8, R38, 0x180, RZ ;  /* 0x0000018026087825 */ /* 0x000fe200078e02ff */
[----:B------:R-:W-:-:S02]  /*2bc0*/  USEL UR4, URZ, 0x1, !UP0 ;  /* 0x000000013f047887 */ /* 0x000fc4000c000000 */
[----:B------:R-:W-:Y:S01]  /*2bd0*/  ULOP3.LUT UR39, UR39, 0x1, URZ, 0xc0, !UPT ;  /* 0x0000000127277892 */ /* 0x000fe2000f8ec03f */
[C---:B------:R-:W-:Y:S01]  /*2be0*/  IMAD R21, R39.reuse, UR7, R4 ;  /* 0x0000000727157c24 */ /* 0x040fe2000f8e0204 */
[----:B------:R-:W-:Y:S01]  /*2bf0*/  ULOP3.LUT UR38, UR4, UR38, UR5, 0x96, !UPT ;  /* 0x0000002604267292 */ /* 0x000fe2000f8e9605 */
[----:B------:R-:W-:Y:S01]  /*2c00*/  IMAD.WIDE.U32 R4, R39, UR6, R6 ;  /* 0x0000000627047c25 */ /* 0x000fe2000f8e0006 */
[----:B------:R-:W-:Y:S02]  /*2c10*/  IADD3 R38, -R15, UR8, R0 ;  /* 0x000000080f267c10 */ /* 0x000fe4000fffe100 */
[----:B------:R-:W-:Y:S01]  /*2c20*/  LOP3.LUT R53, R8, R3, R11, 0xfe, !PT ;  /* 0x0000000308357212 */ /* 0x000fe200078efe0b */
[----:B------:R-:W-:Y:S02]  /*2c30*/  IMAD.IADD R5, R5, 0x1, R21 ;  /* 0x0000000105057824 */ /* 0x000fe400078e0215 */
[----:B------:R-:W-:Y:S02]  /*2c40*/  IMAD.IADD R2, R2, 0x1, -R13 ;  /* 0x0000000102027824 */ /* 0x000fe400078e0a0d */
[----:B------:R-:W-:Y:S01]  /*2c50*/  IMAD.MOV.U32 R0, RZ, RZ, -0x1 ;  /* 0xffffffffff007424 */ /* 0x000fe200078e00ff */
[----:B------:R-:W-:Y:S06]  /*2c60*/  @P0 BRA `(.L_x_28) ;  /* 0x0000001000740947 */ /* 0x000fec0003800000 */
[----:B------:R-:W0:Y:S01]  /*2c70*/  LDC.64 R48, c[0x0][0x5c8] ;  /* 0x00017200ff307b82 */ /* 0x000e220000000a00 */
[----:B-----5:R-:W-:Y:S01]  /*2c80*/  FSETP.NEU.AND P1, PT, R37, RZ, PT ;  /* 0x000000ff2500720b */ /* 0x020fe20003f2d000 */
[----:B------:R-:W-:Y:S01]  /*2c90*/  BSSY B0, `(.L_x_28) ;  /* 0x000011a000007945 */ /* 0x000fe20003800000 */
[----:B------:R-:W-:-:S04]  /*2ca0*/  ISETP.GT.AND P0, PT, R38, RZ, PT ;  /* 0x000000ff2600720c */ /* 0x000fc80003f04270 */
[----:B------:R-:W-:Y:S01]  /*2cb0*/  ISETP.GT.AND P3, PT, R2, RZ, P0 ;  /* 0x000000ff0200720c */ /* 0x000fe20000764270 */
[-C--:B0-----:R-:W-:Y:S02]  /*2cc0*/  IMAD R10, R9, R48.reuse, RZ ;  /* 0x00000030090a7224 */ /* 0x081fe400078e02ff */
[----:B------:R-:W-:-:S04]  /*2cd0*/  IMAD.WIDE.U32 R14, R53, R48, R4 ;  /* 0x00000030350e7225 */ /* 0x000fc800078e0004 */
[----:B------:R-:W-:-:S04]  /*2ce0*/  IMAD R3, R53, R49, R10 ;  /* 0x0000003135037224 */ /* 0x000fc800078e020a */
[----:B------:R-:W-:Y:S01]  /*2cf0*/  IMAD.IADD R55, R15, 0x1, R3 ;  /* 0x000000010f377824 */ /* 0x000fe200078e0203 */
[----:B------:R-:W-:Y:S06]  /*2d00*/  @!P1 BRA `(.L_x_29) ;  /* 0x0000000c00189947 */ /* 0x000fec0003800000 */
[----:B------:R-:W0:Y:S01]  /*2d10*/  LDC.64 R42, c[0x0][0x5b8] ;  /* 0x00016e00ff2a7b82 */ /* 0x000e220000000a00 */
[----:B------:R-:W-:-:S07]  /*2d20*/  ULDC.64 UR4, c[0x0][0x5c0] ;  /* 0x0001700000047ab9 */ /* 0x000fce0000000a00 */
[----:B------:R-:W1:Y:S08]  /*2d30*/  LDC.64 R46, c[0x0][0x5b0] ;  /* 0x00016c00ff2e7b82 */ /* 0x000e700000000a00 */
[----:B------:R-:W2:Y:S01]  /*2d40*/  LDC.64 R50, c[0x0][0x5a8] ;  /* 0x00016a00ff327b82 */ /* 0x000ea20000000a00 */
[-C--:B0-----:R-:W-:Y:S02]  /*2d50*/  IMAD R4, R45, R42.reuse, RZ ;  /* 0x0000002a2d047224 */ /* 0x081fe400078e02ff */
[----:B------:R-:W-:-:S04]  /*2d60*/  IMAD.WIDE.U32 R20, R39, R42, R6 ;  /* 0x0000002a27147225 */ /* 0x000fc800078e0006 */
[----:B------:R-:W-:Y:S02]  /*2d70*/  IMAD R43, R39, R43, R4 ;  /* 0x0000002b272b7224 */ /* 0x000fe400078e0204 */
[----:B-1----:R-:W-:Y:S02]  /*2d80*/  IMAD R8, R9, R46, RZ ;  /* 0x0000002e09087224 */ /* 0x002fe400078e02ff */
[----:B------:R-:W-:Y:S02]  /*2d90*/  IMAD.IADD R9, R21, 0x1, R43 ;  /* 0x0000000115097824 */ /* 0x000fe400078e022b */
[----:B------:R-:W-:Y:S02]  /*2da0*/  IMAD R45, R53, R47, R8 ;  /* 0x0000002f352d7224 */ /* 0x000fe400078e0208 */
[----:B------:R-:W-:-:S04]  /*2db0*/  IMAD.MOV.U32 R8, RZ, RZ, R20 ;  /* 0x000000ffff087224 */ /* 0x000fc800078e0014 */
[----:B------:R-:W-:-:S04]  /*2dc0*/  IMAD.WIDE.U32 R4, R53, R46, R8 ;  /* 0x0000002e35047225 */ /* 0x000fc800078e0008 */
[----:B------:R-:W-:Y:S01]  /*2dd0*/  IMAD.IADD R3, R5, 0x1, R45 ;  /* 0x0000000105037824 */ /* 0x000fe200078e022d */
[----:B--2---:R-:W-:-:S04]  /*2de0*/  LEA R10, P1, R4, R50, 0x1 ;  /* 0x00000032040a7211 */ /* 0x004fc800078208ff */
[----:B------:R-:W-:-:S05]  /*2df0*/  LEA.HI.X R11, R4, R51, R3, 0x1, P1 ;  /* 0x00000033040b7211 */ /* 0x000fca00008f0c03 */
[----:B------:R-:W2:Y:S01]  /*2e00*/  @P3 LDG.E.LTC128B.U16 R3, desc[UR36][R10.64] ;  /* 0x000000240a033981 */ /* 0x000ea2000c1e1520 */
[----:B------:R-:W-:Y:S01]  /*2e10*/  IMAD.WIDE.U32 R12, R53, R46, R6 ;  /* 0x0000002e350c7225 */ /* 0x000fe200078e0006 */
[----:B------:R-:W-:Y:S01]  /*2e20*/  ISETP.GT.AND P0, PT, R2, 0x1, P0 ;  /* 0x000000010200780c */ /* 0x000fe20000704270 */
[----:B------:R-:W-:Y:S02]  /*2e30*/  BSSY B1, `(.L_x_30) ;  /* 0x0000011000017945 */ /* 0x000fe40003800000 */
[----:B------:R-:W-:Y:S02]  /*2e40*/  IMAD.IADD R13, R45, 0x1, R13 ;  /* 0x000000012d0d7824 */ /* 0x000fe400078e020d */
[----:B------:R-:W-:-:S04]  /*2e50*/  IMAD.WIDE.U32 R12, R39, R42, R12 ;  /* 0x0000002a270c7225 */ /* 0x000fc800078e000c */
[----:B------:R-:W-:Y:S02]  /*2e60*/  IMAD.IADD R13, R43, 0x1, R13 ;  /* 0x000000012b0d7824 */ /* 0x000fe400078e020d */
[----:B--2---:R-:W-:-:S04]  /*2e70*/  IMAD.U32 R4, R3, 0x10000, RZ ;  /* 0x0001000003047824 */ /* 0x004fc800078e00ff */
[----:B------:R-:W-:Y:S01]  /*2e80*/  FMUL R5, R4, R37 ;  /* 0x0000002504057220 */ /* 0x000fe20000400000 */
[----:B------:R-:W-:-:S03]  /*2e90*/  LEA R4, P1, R14, UR4, 0x1 ;  /* 0x000000040e047c11 */ /* 0x000fc6000f8208ff */
[----:B------:R-:W-:Y:S01]  /*2ea0*/  FFMA R32, R32, R36, R5 ;  /* 0x0000002420207223 */ /* 0x000fe20000000005 */
[----:B------:R-:W-:Y:S02]  /*2eb0*/  LEA.HI.X R5, R14, UR5, R55, 0x1, P1 ;  /* 0x000000050e057c11 */ /* 0x000fe400088f0c37 */
[C---:B------:R-:W-:Y:S02]  /*2ec0*/  LEA R14, P1, R12.reuse, R50, 0x1 ;  /* 0x000000320c0e7211 */ /* 0x040fe400078208ff */
[----:B------:R-:W-:Y:S02]  /*2ed0*/  F2FP.BF16.F32.PACK_AB R32, RZ, R32 ;  /* 0x00000020ff20723e */ /* 0x000fe400000010ff */
[----:B------:R-:W-:Y:S01]  /*2ee0*/  LEA.HI.X R15, R12, R51, R13, 0x1, P1 ;  /* 0x000000330c0f7211 */ /* 0x000fe200008f0c0d */
[C---:B------:R-:W-:Y:S01]  /*2ef0*/  IMAD.SHL.U32 R12, R46.reuse, 0x8, RZ ;  /* 0x000000082e0c7824 */ /* 0x040fe200078e00ff */
[----:B------:R-:W-:Y:S01]  /*2f00*/  SHF.L.U64.HI R13, R46, 0x3, R47 ;  /* 0x000000032e0d7819 */ /* 0x000fe2000001022f */
[----:B------:R0:W-:Y:S01]  /*2f10*/  @P3 STG.E.U16 desc[UR36][R4.64], R32 ;  /* 0x0000002004003986 */ /* 0x0001e2000c101524 */
[----:B------:R-:W-:Y:S05]  /*2f20*/  @!P0 BRA `(.L_x_31) ;  /* 0x0000000000048947 */ /* 0x000fea0003800000 */
[----:B------:R1:W5:Y:S02]  /*2f30*/  LDG.E.LTC128B.U16 R3, desc[UR36][R14.64+0x2] ;  /* 0x000002240e037981 */ /* 0x000364000c1e1520 */
.L_x_31:
[----:B------:R-:W-:Y:S05]  /*2f40*/  BSYNC B1 ;  /* 0x0000000000017941 */ /* 0x000fea0003800000 */
.L_x_30:
[----:B-----5:R-:W-:Y:S01]  /*2f50*/  IMAD.U32 R8, R3, 0x10000, RZ ;  /* 0x0001000003087824 */ /* 0x020fe200078e00ff */
[----:B------:R-:W-:Y:S01]  /*2f60*/  ISETP.GT.AND P1, PT, R38, 0x8, PT ;  /* 0x000000082600780c */ /* 0x000fe20003f24270 */
[----:B------:R-:W-:Y:S01]  /*2f70*/  IMAD.WIDE.U32 R12, R53, R46, R12 ;  /* 0x0000002e350c7225 */ /* 0x000fe200078e000c */
[----:B------:R-:W-:Y:S03]  /*2f80*/  BSSY B1, `(.L_x_32) ;  /* 0x000000d000017945 */ /* 0x000fe60003800000 */
[----:B------:R-:W-:Y:S01]  /*2f90*/  FMUL R8, R8, R37 ;  /* 0x0000002508087220 */ /* 0x000fe20000400000 */
[----:B------:R-:W-:Y:S01]  /*2fa0*/  ISETP.GT.AND P2, PT, R2, RZ, P1 ;  /* 0x000000ff0200720c */ /* 0x000fe20000f44270 */
[----:B------:R-:W-:Y:S01]  /*2fb0*/  IMAD.IADD R45, R45, 0x1, R13 ;  /* 0x000000012d2d7824 */ /* 0x000fe200078e020d */
[----:B------:R-:W-:Y:S01]  /*2fc0*/  IADD3 R20, P3, R20, R12, RZ ;  /* 0x0000000c14147210 */ /* 0x000fe20007f7e0ff */
[----:B------:R-:W-:-:S04]  /*2fd0*/  FFMA R8, R33, R36, R8 ;  /* 0x0000002421087223 */ /* 0x000fc80000000008 */
[----:B------:R-:W-:Y:S01]  /*2fe0*/  IMAD.X R9, R45, 0x1, R9, P3 ;  /* 0x000000012d097824 */ /* 0x000fe200018e0609 */
[----:B-1----:R-:W-:Y:S02]  /*2ff0*/  F2FP.BF16.F32.PACK_AB R14, RZ, R8 ;  /* 0x00000008ff0e723e */ /* 0x002fe400000010ff */
[----:B------:R-:W-:-:S03]  /*3000*/  LEA R8, P3, R20, R50, 0x1 ;  /* 0x0000003214087211 */ /* 0x000fc600078608ff */
[----:B------:R1:W-:Y:S01]  /*3010*/  @P0 STG.E.U16 desc[UR36][R4.64+0x2], R14 ;  /* 0x0000020e04000986 */ /* 0x0003e2000c101524 */
[----:B------:R-:W-:Y:S01]  /*3020*/  LEA.HI.X R9, R20, R51, R9, 0x1, P3 ;  /* 0x0000003314097211 */ /* 0x000fe200018f0c09 */
[----:B------:R-:W-:Y:S08]  /*3030*/  @!P2 BRA `(.L_x_33) ;  /* 0x000000000004a947 */ /* 0x000ff00003800000 */
[----:B------:R2:W5:Y:S02]  /*3040*/  LDG.E.LTC128B.U16 R3, desc[UR36][R8.64] ;  /* 0x0000002408037981 */ /* 0x000564000c1e1520 */
.L_x_33:
[----:B------:R-:W-:Y:S05]  /*3050*/  BSYNC B1 ;  /* 0x0000000000017941 */ /* 0x000fea0003800000 */
.L_x_32:
[----:B-1---5:R-:W-:Y:S01]  /*3060*/  IMAD.U32 R14, R3, 0x10000, RZ ;  /* 0x00010000030e7824 */ /* 0x022fe200078e00ff */
[----:B------:R-:W-:Y:S01]  /*3070*/  IADD3 R12, P0, R6, R12, RZ ;  /* 0x0000000c060c7210 */ /* 0x000fe20007f1e0ff */
[----:B------:R-:W-:Y:S01]  /*3080*/  BSSY B1, `(.L_x_34) ;  /* 0x0000010000017945 */ /* 0x000fe20003800000 */
[----:B------:R-:W-:Y:S01]  /*3090*/  ISETP.GT.AND P1, PT, R2, 0x1, P1 ;  /* 0x000000010200780c */ /* 0x000fe20000f24270 */
[----:B------:R-:W-:Y:S02]  /*30a0*/  FMUL R15, R14, R37 ;  /* 0x000000250e0f7220 */ /* 0x000fe40000400000 */
[----:B------:R-:W-:Y:S01]  /*30b0*/  IMAD.X R13, R7, 0x1, R45, P0 ;  /* 0x00000001070d7824 */ /* 0x000fe200000e062d */
[----:B------:R-:W-:Y:S01]  /*30c0*/  LEA R6, P0, R48, R4, 0x4 ;  /* 0x0000000430067211 */ /* 0x000fe200078020ff */
[----:B------:R-:W-:Y:S01]  /*30d0*/  FFMA R15, R34, R36, R15 ;  /* 0x00000024220f7223 */ /* 0x000fe2000000000f */
[----:B------:R-:W-:Y:S02]  /*30e0*/  IMAD.WIDE.U32 R12, R39, R42, R12 ;  /* 0x0000002a270c7225 */ /* 0x000fe400078e000c */
[----:B------:R-:W-:-:S02]  /*30f0*/  LEA.HI.X R7, R48, R5, R49, 0x4, P0 ;  /* 0x0000000530077211 */ /* 0x000fc400000f2431 */
[----:B------:R-:W-:Y:S01]  /*3100*/  F2FP.BF16.F32.PACK_AB R15, RZ, R15 ;  /* 0x0000000fff0f723e */ /* 0x000fe200000010ff */
[----:B------:R-:W-:Y:S01]  /*3110*/  IMAD.IADD R13, R43, 0x1, R13 ;  /* 0x000000012b0d7824 */ /* 0x000fe200078e020d */
[C---:B------:R-:W-:Y:S02]  /*3120*/  LEA R14, P0, R12.reuse, R50, 0x1 ;  /* 0x000000320c0e7211 */ /* 0x040fe400078008ff */
[----:B------:R-:W-:Y:S02]  /*3130*/  PRMT R20, R15, 0x7610, R20 ;  /* 0x000076100f147816 */ /* 0x000fe40000000014 */
[----:B------:R-:W-:-:S03]  /*3140*/  LEA.HI.X R15, R12, R51, R13, 0x1, P0 ;  /* 0x000000330c0f7211 */ /* 0x000fc600000f0c0d */
[----:B------:R1:W-:Y:S01]  /*3150*/  @P2 STG.E.U16 desc[UR36][R6.64], R20 ;  /* 0x0000001406002986 */ /* 0x0003e2000c101524 */
[----:B------:R-:W-:Y:S05]  /*3160*/  @!P1 BRA `(.L_x_35) ;  /* 0x0000000000049947 */ /* 0x000fea0003800000 */
[----:B------:R3:W5:Y:S02]  /*3170*/  LDG.E.LTC128B.U16 R3, desc[UR36][R14.64+0x2] ;  /* 0x000002240e037981 */ /* 0x000764000c1e1520 */
.L_x_35:
[----:B------:R-:W-:Y:S05]  /*3180*/  BSYNC B1 ;  /* 0x0000000000017941 */ /* 0x000fea0003800000 */
.L_x_34:
[C---:B-----5:R-:W-:Y:S01]  /*3190*/  IMAD.U32 R12, R3.reuse, 0x10000, RZ ;  /* 0x00010000030c7824 */ /* 0x060fe200078e00ff */
[----:B------:R-:W-:Y:S01]  /*31a0*/  ISETP.GT.AND P0, PT, R38, 0x80, PT ;  /* 0x000000802600780c */ /* 0x000fe20003f04270 */
[C---:B------:R-:W-:Y:S01]  /*31b0*/  IMAD.SHL.U32 R45, R46.reuse, 0x100, RZ ;  /* 0x000001002e2d7824 */ /* 0x040fe200078e00ff */
[----:B------:R-:W-:Y:S01]  /*31c0*/  SHF.L.U64.HI R47, R46, 0x8, R47 ;  /* 0x000000082e2f7819 */ /* 0x000fe2000001022f */
[----:B------:R-:W-:Y:S01]  /*31d0*/  FMUL R12, R12, R37 ;  /* 0x000000250c0c7220 */ /* 0x000fe20000400000 */
[----:B------:R-:W-:Y:S02]  /*31e0*/  ISETP.GT.AND P2, PT, R2, RZ, P0 ;  /* 0x000000ff0200720c */ /* 0x000fe40000744270 */
[----:B0-----:R-:W-:Y:S01]  /*31f0*/  PRMT R32, R3, 0x7610, R32 ;  /* 0x0000761003207816 */ /* 0x001fe20000000020 */
[----:B------:R-:W-:Y:S01]  /*3200*/  FFMA R35, R35, R36, R12 ;  /* 0x0000002423237223 */ /* 0x000fe2000000000c */
[----:B------:R-:W-:-:S04]  /*3210*/  IADD3 R12, P3, R45, R10, RZ ;  /* 0x0000000a2d0c7210 */ /* 0x000fc80007f7e0ff */
[----:B------:R-:W-:Y:S01]  /*3220*/  F2FP.BF16.F32.PACK_AB R35, RZ, R35 ;  /* 0x00000023ff23723e */ /* 0x000fe200000010ff */
[----:B------:R-:W-:-:S03]  /*3230*/  IMAD.X R13, R47, 0x1, R11, P3 ;  /* 0x000000012f0d7824 */ /* 0x000fc600018e060b */
[----:B---3--:R-:W-:-:S05]  /*3240*/  PRMT R15, R35, 0x7610, R15 ;  /* 0x00007610230f7816 */ /* 0x008fca000000000f */
[----:B------:R0:W-:Y:S04]  /*3250*/  @P1 STG.E.U16 desc[UR36][R6.64+0x2], R15 ;  /* 0x0000020f06001986 */ /* 0x0001e8000c101524 */
[----:B------:R-:W3:Y:S01]  /*3260*/  @P2 LDG.E.LTC128B.U16 R32, desc[UR36][R12.64] ;  /* 0x000000240c202981 */ /* 0x000ee2000c1e1520 */
[----:B------:R-:W-:Y:S01]  /*3270*/  IMAD.SHL.U32 R39, R48, 0x100, RZ ;  /* 0x0000010030277824 */ /* 0x000fe200078e00ff */
[----:B------:R-:W-:Y:S02]  /*3280*/  LOP3.LUT R35, R45, 0x2, RZ, 0xfc, !PT ;  /* 0x000000022d237812 */ /* 0x000fe400078efcff */
[----:B------:R-:W-:Y:S02]  /*3290*/  ISETP.GT.AND P0, PT, R2, 0x1, P0 ;  /* 0x000000010200780c */ /* 0x000fe40000704270 */
[----:B------:R-:W-:-:S02]  /*32a0*/  SHF.L.U64.HI R43, R48, 0x8, R49 ;  /* 0x00000008302b7819 */ /* 0x000fc40000010231 */
[----:B------:R-:W-:-:S05]  /*32b0*/  IADD3 R10, P3, R35, R10, RZ ;  /* 0x0000000a230a7210 */ /* 0x000fca0007f7e0ff */
[----:B------:R-:W-:Y:S02]  /*32c0*/  IMAD.X R11, R47, 0x1, R11, P3 ;  /* 0x000000012f0b7824 */ /* 0x000fe400018e060b */
[----:B---3--:R-:W-:-:S04]  /*32d0*/  IMAD.U32 R14, R32, 0x10000, RZ ;  /* 0x00010000200e7824 */ /* 0x008fc800078e00ff */
[----:B------:R-:W-:Y:S01]  /*32e0*/  FMUL R3, R14, R37 ;  /* 0x000000250e037220 */ /* 0x000fe20000400000 */
[----:B------:R-:W-:-:S03]  /*32f0*/  IADD3 R14, P1, R39, R4, RZ ;  /* 0x00000004270e7210 */ /* 0x000fc60007f3e0ff */
[----:B------:R-:W-:Y:S02]  /*3300*/  FFMA R3, R28, R36, R3 ;  /* 0x000000241c037223 */ /* 0x000fe40000000003 */
[----:B0-----:R-:W-:-:S03]  /*3310*/  IMAD.X R15, R43, 0x1, R5, P1 ;  /* 0x000000012b0f7824 */ /* 0x001fc600008e0605 */
[----:B------:R-:W-:-:S04]  /*3320*/  F2FP.BF16.F32.PACK_AB R3, RZ, R3 ;  /* 0x00000003ff03723e */ /* 0x000fc800000010ff */
[----:B------:R-:W-:-:S05]  /*3330*/  PRMT R21, R3, 0x7610, R21 ;  /* 0x0000761003157816 */ /* 0x000fca0000000015 */
[----:B------:R0:W-:Y:S04]  /*3340*/  @P2 STG.E.U16 desc[UR36][R14.64], R21 ;  /* 0x000000150e002986 */ /* 0x0001e8000c101524 */
[----:B------:R-:W1:Y:S01]  /*3350*/  @P0 LDG.E.LTC128B.U16 R32, desc[UR36][R10.64] ;  /* 0x000000240a200981 */ /* 0x000e62000c1e1520 */
[----:B------:R-:W-:Y:S01]  /*3360*/  LOP3.LUT R33, R39, 0x2, RZ, 0xfc, !PT ;  /* 0x0000000227217812 */ /* 0x000fe200078efcff */
[----:B------:R-:W-:Y:S01]  /*3370*/  BSSY B1, `(.L_x_36) ;  /* 0x000000e000017945 */ /* 0x000fe20003800000 */
[----:B------:R-:W-:Y:S02]  /*3380*/  ISETP.GT.AND P1, PT, R38, 0x88, PT ;  /* 0x000000882600780c */ /* 0x000fe40003f24270 */
[----:B------:R-:W-:Y:S02]  /*3390*/  IADD3 R4, P3, R33, R4, RZ ;  /* 0x0000000421047210 */ /* 0x000fe40007f7e0ff */
[----:B------:R-:W-:-:S03]  /*33a0*/  ISETP.GT.AND P2, PT, R2, RZ, P1 ;  /* 0x000000ff0200720c */ /* 0x000fc60000f44270 */
[----:B------:R-:W-:Y:S02]  /*33b0*/  IMAD.X R5, R43, 0x1, R5, P3 ;  /* 0x000000012b057824 */ /* 0x000fe400018e0605 */
[----:B-1----:R-:W-:-:S04]  /*33c0*/  IMAD.U32 R20, R32, 0x10000, RZ ;  /* 0x0001000020147824 */ /* 0x002fc800078e00ff */
[----:B------:R-:W-:-:S04]  /*33d0*/  FMUL R20, R20, R37 ;  /* 0x0000002514147220 */ /* 0x000fc80000400000 */
[----:B------:R-:W-:-:S05]  /*33e0*/  FFMA R20, R29, R36, R20 ;  /* 0x000000241d147223 */ /* 0x000fca0000000014 */
[----:B------:R-:W-:Y:S02]  /*33f0*/  F2FP.BF16.F32.PACK_AB R3, RZ, R20 ;  /* 0x00000014ff03723e */ /* 0x000fe400000010ff */
[----:B------:R-:W-:-:S03]  /*3400*/  IADD3 R20, P3, R45, R8, RZ ;  /* 0x000000082d147210 */ /* 0x000fc60007f7e0ff */
[----:B------:R1:W-:Y:S02]  /*3410*/  @P0 STG.E.U16 desc[UR36][R4.64], R3 ;  /* 0x0000000304000986 */ /* 0x0003e4000c101524 */
[----:B0-----:R-:W-:Y:S01]  /*3420*/  IMAD.X R21, R47, 0x1, R9, P3 ;  /* 0x000000012f157824 */ /* 0x001fe200018e0609 */
[----:B------:R-:W-:Y:S07]  /*3430*/  @!P2 BRA `(.L_x_37) ;  /* 0x000000000004a947 */ /* 0x000fee0003800000 */
[----:B------:R0:W5:Y:S02]  /*3440*/  LDG.E.LTC128B.U16 R32, desc[UR36][R20.64] ;  /* 0x0000002414207981 */ /* 0x000164000c1e1520 */
.L_x_37:
[----:B------:R-:W-:Y:S05]  /*3450*/  BSYNC B1 ;  /* 0x0000000000017941 */ /* 0x000fea0003800000 */
.L_x_36:
[----:B-1---5:R-:W-:Y:S01]  /*3460*/  IMAD.U32 R4, R32, 0x10000, RZ ;  /* 0x0001000020047824 */ /* 0x022fe200078e00ff */
[----:B------:R-:W-:Y:S01]  /*3470*/  ISETP.GT.AND P0, PT, R2, 0x1, P1 ;  /* 0x000000010200780c */ /* 0x000fe20000f04270 */
[----:B------:R-:W-:Y:S01]  /*3480*/  BSSY B1, `(.L_x_38) ;  /* 0x000000b000017945 */ /* 0x000fe20003800000 */
[----:B--2---:R-:W-:Y:S01]  /*3490*/  IADD3 R8, P1, R35, R8, RZ ;  /* 0x0000000823087210 */ /* 0x004fe20007f3e0ff */
[----:B------:R-:W-:Y:S01]  /*34a0*/  FMUL R3, R4, R37 ;  /* 0x0000002504037220 */ /* 0x000fe20000400000 */
[----:B------:R-:W-:-:S03]  /*34b0*/  IADD3 R4, P3, R39, R6, RZ ;  /* 0x0000000627047210 */ /* 0x000fc60007f7e0ff */
[----:B------:R-:W-:Y:S01]  /*34c0*/  FFMA R3, R30, R36, R3 ;  /* 0x000000241e037223 */ /* 0x000fe20000000003 */
[----:B------:R-:W-:Y:S02]  /*34d0*/  IMAD.X R9, R47, 0x1, R9, P1 ;  /* 0x000000012f097824 */ /* 0x000fe400008e0609 */
[----:B------:R-:W-:Y:S02]  /*34e0*/  IMAD.X R5, R43, 0x1, R7, P3 ;  /* 0x000000012b057824 */ /* 0x000fe400018e0607 */
[----:B------:R-:W-:-:S05]  /*34f0*/  F2FP.BF16.F32.PACK_AB R3, RZ, R3 ;  /* 0x00000003ff03723e */ /* 0x000fca00000010ff */
[----:B------:R1:W-:Y:S01]  /*3500*/  @P2 STG.E.U16 desc[UR36][R4.64], R3 ;  /* 0x0000000304002986 */ /* 0x0003e2000c101524 */
[----:B------:R-:W-:Y:S05]  /*3510*/  @!P0 BRA `(.L_x_39) ;  /* 0x0000000000048947 */ /* 0x000fea0003800000 */
[----:B------:R2:W5:Y:S02]  /*3520*/  LDG.E.LTC128B.U16 R32, desc[UR36][R8.64] ;  /* 0x0000002408207981 */ /* 0x000564000c1e1520 */
.L_x_39:
[----:B------:R-:W-:Y:S05]  /*3530*/  BSYNC B1 ;  /* 0x0000000000017941 */ /* 0x000fea0003800000 */
.L_x_38:
[----:B--2--5:R-:W-:Y:S01]  /*3540*/  IMAD.U32 R8, R32, 0x10000, RZ ;  /* 0x0001000020087824 */ /* 0x024fe200078e00ff */
[----:B------:R-:W-:Y:S01]  /*3550*/  IADD3 R6, P3, R33, R6, RZ ;  /* 0x0000000621067210 */ /* 0x000fe20007f7e0ff */
[----:B------:R-:W-:Y:S01]  /*3560*/  BSSY B1, `(.L_x_40) ;  /* 0x000000c000017945 */ /* 0x000fe20003800000 */
[----:B------:R-:W-:Y:S01]  /*3570*/  ISETP.GT.AND P1, PT, R38, 0x100, PT ;  /* 0x000001002600780c */ /* 0x000fe20003f24270 */
[----:B------:R-:W-:Y:S02]  /*3580*/  FMUL R8, R8, R37 ;  /* 0x0000002508087220 */ /* 0x000fe40000400000 */
[----:B------:R-:W-:Y:S01]  /*3590*/  IMAD.X R7, R43, 0x1, R7, P3 ;  /* 0x000000012b077824 */ /* 0x000fe200018e0607 */
[----:B------:R-:W-:Y:S01]  /*35a0*/  ISETP.GT.AND P2, PT, R2, RZ, P1 ;  /* 0x000000ff0200720c */ /* 0x000fe20000f44270 */
[----:B------:R-:W-:-:S05]  /*35b0*/  FFMA R8, R31, R36, R8 ;  /* 0x000000241f087223 */ /* 0x000fca0000000008 */
[----:B------:R-:W-:-:S05]  /*35c0*/  F2FP.BF16.F32.PACK_AB R8, RZ, R8 ;  /* 0x00000008ff08723e */ /* 0x000fca00000010ff */
[----:B------:R2:W-:Y:S02]  /*35d0*/  @P0 STG.E.U16 desc[UR36][R6.64], R8 ;  /* 0x0000000806000986 */ /* 0x0005e4000c101524 */
[----:B------:R-:W-:Y:S05]  /*35e0*/  @!P2 BRA `(.L_x_41) ;  /* 0x00000000000ca947 */ /* 0x000fea0003800000 */
[----:B--2---:R-:W-:-:S05]  /*35f0*/  IADD3 R6, P0, R12, R45, RZ ;  /* 0x0000002d0c067210 */ /* 0x004fca0007f1e0ff */
[----:B------:R-:W-:-:S05]  /*3600*/  IMAD.X R7, R13, 0x1, R47, P0 ;  /* 0x000000010d077824 */ /* 0x000fca00000e062f */
[----:B------:R3:W5:Y:S03]  /*3610*/  LDG.E.LTC128B.U16 R32, desc[UR36][R6.64] ;  /* 0x0000002406207981 */ /* 0x000766000c1e1520 */
.L_x_41:
[----:B------:R-:W-:Y:S05]  /*3620*/  BSYNC B1 ;  /* 0x0000000000017941 */ /* 0x000fea0003800000 */
.L_x_40:
[----:B--23-5:R-:W-:Y:S01]  /*3630*/  IMAD.U32 R6, R32, 0x10000, RZ ;  /* 0x0001000020067824 */ /* 0x02cfe200078e00ff */
[----:B------:R-:W-:Y:S01]  /*3640*/  ISETP.GT.AND P0, PT, R2, 0x1, P1 ;  /* 0x000000010200780c */ /* 0x000fe20000f04270 */
[----:B------:R-:W-:Y:S01]  /*3650*/  BSSY B1, `(.L_x_42) ;  /* 0x000000b000017945 */ /* 0x000fe20003800000 */
[----:B------:R-:W-:Y:S01]  /*3660*/  IADD3 R8, P1, R35, R12, RZ ;  /* 0x0000000c23087210 */ /* 0x000fe20007f3e0ff */
[----:B-1----:R-:W-:Y:S01]  /*3670*/  FMUL R3, R6, R37 ;  /* 0x0000002506037220 */ /* 0x002fe20000400000 */
        /* <DEDUP_REMOVED lines=8> */
.L_x_43:
[----:B------:R-:W-:Y:S05]  /*3700*/  BSYNC B1 ;  /* 0x0000000000017941 */ /* 0x000fea0003800000 */
.L_x_42:
[----:B-1---5:R-:W-:Y:S01]  /*3710*/  IMAD.U32 R6, R32, 0x10000, RZ ;  /* 0x0001000020067824 */ /* 0x022fe200078e00ff */
[----:B------:R-:W-:Y:S01]  /*3720*/  ISETP.GT.AND P1, PT, R38, 0x108, PT ;  /* 0x000001082600780c */ /* 0x000fe20003f24270 */
[----:B------:R-:W-:Y:S02]  /*3730*/  BSSY B1, `(.L_x_44) ;  /* 0x000000c000017945 */ /* 0x000fe40003800000 */
[----:B------:R-:W-:Y:S01]  /*3740*/  FMUL R6, R6, R37 ;  /* 0x0000002506067220 */ /* 0x000fe20000400000 */
[----:B------:R-:W-:-:S03]  /*3750*/  ISETP.GT.AND P3, PT, R2, RZ, P1 ;  /* 0x000000ff0200720c */ /* 0x000fc60000f64270 */
[----:B------:R-:W-:Y:S01]  /*3760*/  FFMA R25, R25, R36, R6 ;  /* 0x0000002419197223 */ /* 0x000fe20000000006 */
[----:B------:R-:W-:-:S04]  /*3770*/  IADD3 R6, P2, R33, R14, RZ ;  /* 0x0000000e21067210 */ /* 0x000fc80007f5e0ff */
[----:B------:R-:W-:Y:S01]  /*3780*/  F2FP.BF16.F32.PACK_AB R25, RZ, R25 ;  /* 0x00000019ff19723e */ /* 0x000fe200000010ff */
[----:B------:R-:W-:-:S05]  /*3790*/  IMAD.X R7, R15, 0x1, R43, P2 ;  /* 0x000000010f077824 */ /* 0x000fca00010e062b */
[----:B------:R1:W-:Y:S01]  /*37a0*/  @P0 STG.E.U16 desc[UR36][R6.64], R25 ;  /* 0x0000001906000986 */ /* 0x0003e2000c101524 */
[----:B------:R-:W-:Y:S05]  /*37b0*/  @!P3 BRA `(.L_x_45) ;  /* 0x00000000000cb947 */ /* 0x000fea0003800000 */
[----:B-1----:R-:W-:-:S05]  /*37c0*/  IADD3 R6, P0, R20, R45, RZ ;  /* 0x0000002d14067210 */ /* 0x002fca0007f1e0ff */
[----:B------:R-:W-:-:S05]  /*37d0*/  IMAD.X R7, R21, 0x1, R47, P0 ;  /* 0x0000000115077824 */ /* 0x000fca00000e062f */
[----:B------:R3:W5:Y:S03]  /*37e0*/  LDG.E.LTC128B.U16 R32, desc[UR36][R6.64] ;  /* 0x0000002406207981 */ /* 0x000766000c1e1520 */
.L_x_45:
[----:B------:R-:W-:Y:S05]  /*37f0*/  BSYNC B1 ;  /* 0x0000000000017941 */ /* 0x000fea0003800000 */
.L_x_44:
[----:B-1-3-5:R-:W-:Y:S01]  /*3800*/  IMAD.U32 R6, R32, 0x10000, RZ ;  /* 0x0001000020067824 */ /* 0x02afe200078e00ff */
[----:B------:R-:W-:Y:S01]  /*3810*/  ISETP.GT.AND P1, PT, R2, 0x1, P1 ;  /* 0x000000010200780c */ /* 0x000fe20000f24270 */
[----:B------:R-:W-:Y:S02]  /*3820*/  BSSY B1, `(.L_x_46) ;  /* 0x000000b000017945 */ /* 0x000fe40003800000 */
[----:B------:R-:W-:Y:S01]  /*3830*/  FMUL R3, R6, R37 ;  /* 0x0000002506037220 */ /* 0x000fe20000400000 */
[----:B------:R-:W-:-:S03]  /*3840*/  IADD3 R6, P0, R4, R39, RZ ;  /* 0x0000002704067210 */ /* 0x000fc60007f1e0ff */
[----:B------:R-:W-:Y:S02]  /*3850*/  FFMA R3, R26, R36, R3 ;  /* 0x000000241a037223 */ /* 0x000fe40000000003 */
[----:B------:R-:W-:Y:S01]  /*3860*/  IMAD.X R7, R5, 0x1, R43, P0 ;  /* 0x0000000105077824 */ /* 0x000fe200000e062b */
[----:B------:R-:W-:Y:S02]  /*3870*/  IADD3 R2, P0, R20, R35, RZ ;  /* 0x0000002314027210 */ /* 0x000fe40007f1e0ff */
[----:B------:R-:W-:-:S05]  /*3880*/  F2FP.BF16.F32.PACK_AB R3, RZ, R3 ;  /* 0x00000003ff03723e */ /* 0x000fca00000010ff */
[----:B------:R1:W-:Y:S02]  /*3890*/  @P3 STG.E.U16 desc[UR36][R6.64], R3 ;  /* 0x0000000306003986 */ /* 0x0003e4000c101524 */
[----:B-1----:R-:W-:Y:S01]  /*38a0*/  IMAD.X R3, R21, 0x1, R47, P0 ;  /* 0x0000000115037824 */ /* 0x002fe200000e062f */
[----:B------:R-:W-:Y:S06]  /*38b0*/  @!P1 BRA `(.L_x_47) ;  /* 0x0000000000049947 */ /* 0x000fec0003800000 */
[----:B------:R1:W5:Y:S02]  /*38c0*/  LDG.E.LTC128B.U16 R32, desc[UR36][R2.64] ;  /* 0x0000002402207981 */ /* 0x000364000c1e1520 */
.L_x_47:
[----:B------:R-:W-:Y:S05]  /*38d0*/  BSYNC B1 ;  /* 0x0000000000017941 */ /* 0x000fea0003800000 */
.L_x_46:
[----:B------:R-:W-:Y:S05]  /*38e0*/  @!P1 BRA `(.L_x_48) ;  /* 0x0000000400509947 */ /* 0x000fea0003800000 */
[----:B-----5:R-:W-:Y:S01]  /*38f0*/  IMAD.U32 R32, R32, 0x10000, RZ ;  /* 0x0001000020207824 */ /* 0x020fe200078e00ff */
[----:B-1----:R-:W-:-:S03]  /*3900*/  IADD3 R2, P0, R4, R33, RZ ;  /* 0x0000002104027210 */ /* 0x002fc60007f1e0ff */
[----:B------:R-:W-:Y:S02]  /*3910*/  FMUL R32, R32, R37 ;  /* 0x0000002520207220 */ /* 0x000fe40000400000 */
[----:B------:R-:W-:Y:S02]  /*3920*/  IMAD.X R3, R5, 0x1, R43, P0 ;  /* 0x0000000105037824 */ /* 0x000fe400000e062b */
[----:B------:R-:W-:-:S05]  /*3930*/  FFMA R32, R27, R36, R32 ;  /* 0x000000241b207223 */ /* 0x000fca0000000020 */
[----:B------:R-:W-:-:S05]  /*3940*/  F2FP.BF16.F32.PACK_AB R32, RZ, R32 ;  /* 0x00000020ff20723e */ /* 0x000fca00000010ff */
[----:B------:R3:W-:Y:S01]  /*3950*/  STG.E.U16 desc[UR36][R2.64], R32 ;  /* 0x0000002002007986 */ /* 0x0007e2000c101524 */
[----:B------:R-:W-:Y:S05]  /*3960*/  BRA `(.L_x_48) ;  /* 0x0000000400307947 */ /* 0x000fea0003800000 */
.L_x_29:
[----:B------:R-:W-:Y:S01]  /*3970*/  ULDC.64 UR4, c[0x0][0x5c0] ;  /* 0x0001700000047ab9 */ /* 0x000fe20000000a00 */
[-C--:B------:R-:W-:Y:S01]  /*3980*/  FMUL R32, R32, R36.reuse ;  /* 0x0000002420207220 */ /* 0x080fe20000400000 */
[----:B------:R-:W-:Y:S01]  /*3990*/  LEA R4, P1, R14, UR4, 0x1 ;  /* 0x000000040e047c11 */ /* 0x000fe2000f8208ff */
[-C--:B------:R-:W-:Y:S01]  /*39a0*/  FMUL R33, R33, R36.reuse ;  /* 0x0000002421217220 */ /* 0x080fe20000400000 */
[----:B------:R-:W-:Y:S01]  /*39b0*/  ISETP.GT.AND P2, PT, R38, 0x8, PT ;  /* 0x000000082600780c */ /* 0x000fe20003f44270 */
[----:B------:R-:W-:Y:S01]  /*39c0*/  FMUL R34, R34, R36 ;  /* 0x0000002422227220 */ /* 0x000fe20000400000 */
[----:B------:R-:W-:Y:S01]  /*39d0*/  F2FP.BF16.F32.PACK_AB R32, RZ, R32 ;  /* 0x00000020ff20723e */ /* 0x000fe200000010ff */
[----:B------:R-:W-:Y:S01]  /*39e0*/  IMAD.SHL.U32 R15, R48, 0x100, RZ ;  /* 0x00000100300f7824 */ /* 0x000fe200078e00ff */
[----:B------:R-:W-:Y:S01]  /*39f0*/  LEA.HI.X R5, R14, UR5, R55, 0x1, P1 ;  /* 0x000000050e057c11 */ /* 0x000fe200088f0c37 */
[-C--:B------:R-:W-:Y:S01]  /*3a00*/  FMUL R35, R35, R36.reuse ;  /* 0x0000002423237220 */ /* 0x080fe20000400000 */
[----:B------:R-:W-:Y:S01]  /*3a10*/  ISETP.GT.AND P1, PT, R2, 0x1, P0 ;  /* 0x000000010200780c */ /* 0x000fe20000724270 */
[----:B------:R-:W-:Y:S01]  /*3a20*/  FMUL R28, R28, R36 ;  /* 0x000000241c1c7220 */ /* 0x000fe20000400000 */
[----:B------:R-:W-:Y:S01]  /*3a30*/  ISETP.GT.AND P4, PT, R2, RZ, P2 ;  /* 0x000000ff0200720c */ /* 0x000fe20001784270 */
[----:B------:R-:W-:Y:S01]  /*3a40*/  @P3 STG.E.U16 desc[UR36][R4.64], R32 ;  /* 0x0000002004003986 */ /* 0x000fe2000c101524 */
[----:B------:R-:W-:Y:S01]  /*3a50*/  LEA R6, P3, R48, R4, 0x4 ;  /* 0x0000000430067211 */ /* 0x000fe200078620ff */
[-C--:B------:R-:W-:Y:S01]  /*3a60*/  FMUL R29, R29, R36.reuse ;  /* 0x000000241d1d7220 */ /* 0x080fe20000400000 */
[----:B------:R-:W-:Y:S01]  /*3a70*/  F2FP.BF16.F32.PACK_AB R33, RZ, R33 ;  /* 0x00000021ff21723e */ /* 0x000fe200000010ff */
[----:B------:R-:W-:Y:S01]  /*3a80*/  FMUL R30, R30, R36 ;  /* 0x000000241e1e7220 */ /* 0x000fe20000400000 */
[----:B------:R-:W-:Y:S01]  /*3a90*/  F2FP.BF16.F32.PACK_AB R34, RZ, R34 ;  /* 0x00000022ff22723e */ /* 0x000fe200000010ff */
[-C--:B------:R-:W-:Y:S01]  /*3aa0*/  FMUL R31, R31, R36.reuse ;  /* 0x000000241f1f7220 */ /* 0x080fe20000400000 */
[--C-:B------:R-:W-:Y:S01]  /*3ab0*/  LEA.HI.X R7, R48, R5, R49.reuse, 0x4, P3 ;  /* 0x0000000530077211 */ /* 0x100fe200018f2431 */
[-C--:B------:R-:W-:Y:S01]  /*3ac0*/  FMUL R24, R24, R36.reuse ;  /* 0x0000002418187220 */ /* 0x080fe20000400000 */
[----:B------:R-:W-:Y:S01]  /*3ad0*/  ISETP.GT.AND P3, PT, R38, 0x80, PT ;  /* 0x000000802600780c */ /* 0x000fe20003f64270 */
[----:B------:R0:W-:Y:S01]  /*3ae0*/  @P1 STG.E.U16 desc[UR36][R4.64+0x2], R33 ;  /* 0x0000022104001986 */ /* 0x0001e2000c101524 */
[----:B------:R-:W-:Y:S01]  /*3af0*/  ISETP.GT.AND P0, PT, R2, 0x1, P2 ;  /* 0x000000010200780c */ /* 0x000fe20001704270 */
[-C--:B------:R-:W-:Y:S01]  /*3b00*/  FMUL R25, R25, R36.reuse ;  /* 0x0000002419197220 */ /* 0x080fe20000400000 */
[----:B------:R-:W-:Y:S01]  /*3b10*/  SHF.L.U64.HI R49, R48, 0x8, R49 ;  /* 0x0000000830317819 */ /* 0x000fe20000010231 */
[----:B------:R-:W-:Y:S01]  /*3b20*/  @P4 STG.E.U16 desc[UR36][R6.64], R34 ;  /* 0x0000002206004986 */ /* 0x000fe2000c101524 */
[----:B------:R-:W-:Y:S01]  /*3b30*/  ISETP.GT.AND P4, PT, R2, RZ, P3 ;  /* 0x000000ff0200720c */ /* 0x000fe20001f84270 */
[----:B------:R-:W-:Y:S01]  /*3b40*/  FMUL R26, R26, R36 ;  /* 0x000000241a1a7220 */ /* 0x000fe20000400000 */
[----:B------:R-:W-:Y:S01]  /*3b50*/  IADD3 R8, P5, R15, R4, RZ ;  /* 0x000000040f087210 */ /* 0x000fe20007fbe0ff */
[----:B------:R-:W-:Y:S01]  /*3b60*/  FMUL R27, R27, R36 ;  /* 0x000000241b1b7220 */ /* 0x000fe20000400000 */
[----:B------:R-:W-:-:S02]  /*3b70*/  F2FP.BF16.F32.PACK_AB R35, RZ, R35 ;  /* 0x00000023ff23723e */ /* 0x000fc400000010ff */
[----:B------:R-:W-:Y:S01]  /*3b80*/  F2FP.BF16.F32.PACK_AB R28, RZ, R28 ;  /* 0x0000001cff1c723e */ /* 0x000fe200000010ff */
[----:B------:R-:W-:Y:S01]  /*3b90*/  IMAD.X R9, R49, 0x1, R5, P5 ;  /* 0x0000000131097824 */ /* 0x000fe200028e0605 */
[----:B------:R-:W-:Y:S01]  /*3ba0*/  LOP3.LUT R21, R15, 0x2, RZ, 0xfc, !PT ;  /* 0x000000020f157812 */ /* 0x000fe200078efcff */
[----:B------:R1:W-:Y:S01]  /*3bb0*/  @P0 STG.E.U16 desc[UR36][R6.64+0x2], R35 ;  /* 0x0000022306000986 */ /* 0x0003e2000c101524 */
[----:B------:R-:W-:Y:S02]  /*3bc0*/  ISETP.GT.AND P1, PT, R38, 0x88, PT ;  /* 0x000000882600780c */ /* 0x000fe40003f24270 */
[C---:B------:R-:W-:Y:S01]  /*3bd0*/  ISETP.GT.AND P3, PT, R2.reuse, 0x1, P3 ;  /* 0x000000010200780c */ /* 0x040fe20001f64270 */
[----:B------:R2:W-:Y:S01]  /*3be0*/  @P4 STG.E.U16 desc[UR36][R8.64], R28 ;  /* 0x0000001c08004986 */ /* 0x0005e2000c101524 */
[----:B0-----:R-:W-:Y:S02]  /*3bf0*/  IADD3 R4, P4, R21, R4, RZ ;  /* 0x0000000415047210 */ /* 0x001fe40007f9e0ff */
[----:B------:R-:W-:-:S02]  /*3c00*/  ISETP.GT.AND P5, PT, R2, RZ, P1 ;  /* 0x000000ff0200720c */ /* 0x000fc40000fa4270 */
[----:B------:R-:W-:Y:S01]  /*3c10*/  F2FP.BF16.F32.PACK_AB R29, RZ, R29 ;  /* 0x0000001dff1d723e */ /* 0x000fe200000010ff */
[----:B------:R-:W-:Y:S01]  /*3c20*/  IMAD.X R5, R49, 0x1, R5, P4 ;  /* 0x0000000131057824 */ /* 0x000fe200020e0605 */
[----:B------:R-:W-:Y:S02]  /*3c30*/  IADD3 R10, P4, R15, R6, RZ ;  /* 0x000000060f0a7210 */ /* 0x000fe40007f9e0ff */
[----:B------:R-:W-:Y:S02]  /*3c40*/  F2FP.BF16.F32.PACK_AB R30, RZ, R30 ;  /* 0x0000001eff1e723e */ /* 0x000fe400000010ff */
[----:B------:R-:W-:Y:S01]  /*3c50*/  ISETP.GT.AND P2, PT, R38, 0x100, PT ;  /* 0x000001002600780c */ /* 0x000fe20003f44270 */
[----:B------:R-:W-:Y:S01]  /*3c60*/  IMAD.X R11, R49, 0x1, R7, P4 ;  /* 0x00000001310b7824 */ /* 0x000fe200020e0607 */
[----:B-1----:R-:W-:Y:S01]  /*3c70*/  IADD3 R6, P4, R21, R6, RZ ;  /* 0x0000000615067210 */ /* 0x002fe20007f9e0ff */
[----:B------:R4:W-:Y:S01]  /*3c80*/  @P3 STG.E.U16 desc[UR36][R4.64], R29 ;  /* 0x0000001d04003986 */ /* 0x0009e2000c101524 */
[----:B------:R-:W-:-:S02]  /*3c90*/  IADD3 R12, P3, R15, R8, RZ ;  /* 0x000000080f0c7210 */ /* 0x000fc40007f7e0ff */
[----:B------:R-:W-:Y:S01]  /*3ca0*/  ISETP.GT.AND P0, PT, R38, 0x108, PT ;  /* 0x000001082600780c */ /* 0x000fe20003f04270 */
[----:B------:R-:W-:Y:S01]  /*3cb0*/  IMAD.X R7, R49, 0x1, R7, P4 ;  /* 0x0000000131077824 */ /* 0x000fe200020e0607 */
[----:B--2---:R-:W-:Y:S01]  /*3cc0*/  IADD3 R8, P4, R21, R8, RZ ;  /* 0x0000000815087210 */ /* 0x004fe20007f9e0ff */
[----:B------:R4:W-:Y:S01]  /*3cd0*/  @P5 STG.E.U16 desc[UR36][R10.64], R30 ;  /* 0x0000001e0a005986 */ /* 0x0009e2000c101524 */
[----:B------:R-:W-:Y:S01]  /*3ce0*/  IADD3 R14, P5, R15, R10, RZ ;  /* 0x0000000a0f0e7210 */ /* 0x000fe20007fbe0ff */
[C-C-:B------:R-:W-:Y:S01]  /*3cf0*/  IMAD.X R13, R49.reuse, 0x1, R9.reuse, P3 ;  /* 0x00000001310d7824 */ /* 0x140fe200018e0609 */
[C---:B------:R-:W-:Y:S01]  /*3d00*/  ISETP.GT.AND P1, PT, R2.reuse, 0x1, P1 ;  /* 0x000000010200780c */ /* 0x040fe20000f24270 */
[C---:B------:R-:W-:Y:S01]  /*3d10*/  IMAD.X R9, R49.reuse, 0x1, R9, P4 ;  /* 0x0000000131097824 */ /* 0x040fe200020e0609 */
[C---:B------:R-:W-:Y:S01]  /*3d20*/  ISETP.GT.AND P4, PT, R2.reuse, RZ, P2 ;  /* 0x000000ff0200720c */ /* 0x040fe20001784270 */
[----:B------:R-:W-:Y:S01]  /*3d30*/  IMAD.X R15, R49, 0x1, R11, P5 ;  /* 0x00000001310f7824 */ /* 0x000fe200028e060b */
[----:B------:R-:W-:-:S02]  /*3d40*/  ISETP.GT.AND P2, PT, R2, 0x1, P2 ;  /* 0x000000010200780c */ /* 0x000fc40001744270 */
[C---:B------:R-:W-:Y:S02]  /*3d50*/  ISETP.GT.AND P5, PT, R2.reuse, RZ, P0 ;  /* 0x000000ff0200720c */ /* 0x040fe400007a4270 */
[----:B------:R-:W-:Y:S02]  /*3d60*/  ISETP.GT.AND P0, PT, R2, 0x1, P0 ;  /* 0x000000010200780c */ /* 0x000fe40000704270 */
[----:B------:R-:W-:Y:S02]  /*3d70*/  IADD3 R20, P3, R21, R10, RZ ;  /* 0x0000000a15147210 */ /* 0x000fe40007f7e0ff */
[----:B------:R-:W-:Y:S02]  /*3d80*/  F2FP.BF16.F32.PACK_AB R31, RZ, R31 ;  /* 0x0000001fff1f723e */ /* 0x000fe400000010ff */
[----:B------:R-:W-:Y:S01]  /*3d90*/  F2FP.BF16.F32.PACK_AB R24, RZ, R24 ;  /* 0x00000018ff18723e */ /* 0x000fe200000010ff */
[----:B------:R-:W-:Y:S01]  /*3da0*/  IMAD.X R21, R49, 0x1, R11, P3 ;  /* 0x0000000131157824 */ /* 0x000fe200018e060b */
[----:B------:R-:W-:Y:S01]  /*3db0*/  F2FP.BF16.F32.PACK_AB R25, RZ, R25 ;  /* 0x00000019ff19723e */ /* 0x000fe200000010ff */
[----:B------:R4:W-:Y:S01]  /*3dc0*/  @P1 STG.E.U16 desc[UR36][R6.64], R31 ;  /* 0x0000001f06001986 */ /* 0x0009e2000c101524 */
[----:B------:R-:W-:-:S02]  /*3dd0*/  F2FP.BF16.F32.PACK_AB R26, RZ, R26 ;  /* 0x0000001aff1a723e */ /* 0x000fc400000010ff */
[----:B------:R-:W-:Y:S01]  /*3de0*/  F2FP.BF16.F32.PACK_AB R27, RZ, R27 ;  /* 0x0000001bff1b723e */ /* 0x000fe200000010ff */
[----:B------:R4:W-:Y:S04]  /*3df0*/  @P4 STG.E.U16 desc[UR36][R12.64], R24 ;  /* 0x000000180c004986 */ /* 0x0009e8000c101524 */
[----:B------:R4:W-:Y:S04]  /*3e00*/  @P2 STG.E.U16 desc[UR36][R8.64], R25 ;  /* 0x0000001908002986 */ /* 0x0009e8000c101524 */
[----:B------:R4:W-:Y:S04]  /*3e10*/  @P5 STG.E.U16 desc[UR36][R14.64], R26 ;  /* 0x0000001a0e005986 */ /* 0x0009e8000c101524 */
[----:B------:R4:W-:Y:S02]  /*3e20*/  @P0 STG.E.U16 desc[UR36][R20.64], R27 ;  /* 0x0000001b14000986 */ /* 0x0009e4000c101524 */
.L_x_48:
[----:B------:R-:W-:Y:S05]  /*3e30*/  BSYNC B0 ;  /* 0x0000000000007941 */ /* 0x000fea0003800000 */
.L_x_28:
[----:B------:R-:W-:Y:S01]  /*3e40*/  ULDC UR4, c[0x0][0xc] ;  /* 0x0000030000047ab9 */ /* 0x000fe20000000800 */
[----:B------:R-:W-:Y:S01]  /*3e50*/  ULDC UR5, c[0x0][0x10] ;  /* 0x0000040000057ab9 */ /* 0x000fe20000000800 */
[----:B-1-3--:R-:W1:Y:S01]  /*3e60*/  LDC R3, c[0x0][0x14] ;  /* 0x00000500ff037b82 */ /* 0x00ae620000000800 */
[----:B------:R-:W-:Y:S01]  /*3e70*/  UIMAD.WIDE.U32 UR4, UR4, UR5, URZ ;  /* 0x00000005040472a5 */ /* 0x000fe2000f8e003f */
[----:B------:R-:W-:Y:S01]  /*3e80*/  PRMT R2, RZ, 0x7610, R2 ;  /* 0x00007610ff027816 */ /* 0x000fe20000000002 */
[----:B------:R-:W-:Y:S02]  /*3e90*/  IMAD.MOV.U32 R40, RZ, RZ, -0x1 ;  /* 0xffffffffff287424 */ /* 0x000fe400078e00ff */
[----:B------:R-:W-:Y:S02]  /*3ea0*/  IMAD.MOV.U32 R39, RZ, RZ, -0x1 ;  /* 0xffffffffff277424 */ /* 0x000fe400078e00ff */
[----:B-1----:R-:W-:-:S04]  /*3eb0*/  IMAD.WIDE.U32 R18, R3, UR4, R18 ;  /* 0x0000000403127c25 */ /* 0x002fc8000f8e0012 */
[----:B------:R-:W-:Y:S01]  /*3ec0*/  IMAD R3, R3, UR5, RZ ;  /* 0x0000000503037c24 */ /* 0x000fe2000f8e02ff */
[----:B------:R-:W-:Y:S02]  /*3ed0*/  ULDC.64 UR4, c[0x0][0x650] ;  /* 0x0001940000047ab9 */ /* 0x000fe40000000a00 */
[----:B------:R-:W-:Y:S01]  /*3ee0*/  ISETP.GE.U32.AND P0, PT, R18, UR4, PT ;  /* 0x0000000412007c0c */ /* 0x000fe2000bf06070 */
[----:B------:R-:W-:-:S05]  /*3ef0*/  IMAD.IADD R19, R19, 0x1, R3 ;  /* 0x0000000113137824 */ /* 0x000fca00078e0203 */
[----:B------:R-:W-:-:S13]  /*3f00*/  ISETP.GE.U32.AND.EX P0, PT, R19, UR5, PT, P0 ;  /* 0x0000000513007c0c */ /* 0x000fda000bf06100 */
[----:B------:R-:W-:Y:S05]  /*3f10*/  @P0 BRA `(.L_x_49) ;  /* 0x0000000400640947 */ /* 0x000fea0003800000 */
[----:B----4-:R-:W1:Y:S01]  /*3f20*/  S2R R10, SR_CTAID.X ;  /* 0x00000000000a7919 */ /* 0x010e620000002500 */
[----:B--2---:R-:W2:Y:S01]  /*3f30*/  LDC.64 R8, c[0x0][0x628] ;  /* 0x00018a00ff087b82 */ /* 0x004ea20000000a00 */
[----:B------:R-:W-:Y:S01]  /*3f40*/  ULDC UR4, c[0x0][0x150] ;  /* 0x0000540000047ab9 */ /* 0x000fe20000000800 */
[----:B------:R-:W-:Y:S01]  /*3f50*/  IMAD.MOV.U32 R6, RZ, RZ, R18 ;  /* 0x000000ffff067224 */ /* 0x000fe200078e0012 */
[----:B0-----:R-:W0:Y:S01]  /*3f60*/  S2R R20, SR_CTAID.Y ;  /* 0x0000000000147919 */ /* 0x001e220000002600 */
[----:B------:R-:W-:-:S04]  /*3f70*/  IMAD.MOV.U32 R7, RZ, RZ, R19 ;  /* 0x000000ffff077224 */ /* 0x000fc800078e0013 */
[----:B------:R-:W3:Y:S08]  /*3f80*/  LDC R15, c[0x0][0x144] ;  /* 0x00005100ff0f7b82 */ /* 0x000ef00000000800 */
[----:B------:R-:W4:Y:S08]  /*3f90*/  LDC R0, c[0x0][0x630] ;  /* 0x00018c00ff007b82 */ /* 0x000f300000000800 */
[----:B------:R-:W0:Y:S01]  /*3fa0*/  LDC.64 R12, c[0x0][0x620] ;  /* 0x00018800ff0c7b82 */ /* 0x000e220000000a00 */
[----:B--2---:R-:W-:-:S04]  /*3fb0*/  ISETP.NE.U32.AND P0, PT, R8, RZ, PT ;  /* 0x000000ff0800720c */ /* 0x004fc80003f05070 */
[----:B------:R-:W-:Y:S02]  /*3fc0*/  ISETP.NE.AND.EX P0, PT, R9, RZ, PT, P0 ;  /* 0x000000ff0900720c */ /* 0x000fe40003f05300 */
[----:B-1----:R-:W-:-:S05]  /*3fd0*/  I2FP.F32.U32 R2, R10 ;  /* 0x0000000a00027245 */ /* 0x002fca0000201000 */
[----:B------:R-:W-:-:S04]  /*3fe0*/  FMUL R2, R2, UR4 ;  /* 0x0000000402027c20 */ /* 0x000fc80008400000 */
[----:B------:R1:W2:Y:S02]  /*3ff0*/  F2I.U32.TRUNC.NTZ R14, R2 ;  /* 0x00000002000e7305 */ /* 0x0002a4000020f000 */
[----:B---34-:R-:W-:Y:S05]  /*4000*/  @!P0 BRA `(.L_x_50) ;  /* 0x0000000000288947 */ /* 0x018fea0003800000 */
[----:B------:R-:W3:Y:S02]  /*4010*/  LDC R3, c[0x0][0x634] ;  /* 0x00018d00ff037b82 */ /* 0x000ee40000000800 */
[----:B---3--:R-:W-:-:S05]  /*4020*/  IADD3 R7, P0, R18, R3, RZ ;  /* 0x0000000312077210 */ /* 0x008fca0007f1e0ff */
[----:B------:R-:W-:-:S04]  /*4030*/  IMAD.X R11, RZ, RZ, R19, P0 ;  /* 0x000000ffff0b7224 */ /* 0x000fc800000e0613 */
[----:B-1----:R-:W-:-:S04]  /*4040*/  IMAD.WIDE.U32 R2, R11, R8, RZ ;  /* 0x000000080b027225 */ /* 0x002fc800078e00ff */
[----:B------:R-:W-:-:S04]  /*4050*/  IMAD.WIDE.U32 R4, P0, R7, R9, R2 ;  /* 0x0000000907047225 */ /* 0x000fc80007800002 */
[----:B------:R-:W-:-:S04]  /*4060*/  IMAD.WIDE.U32 R2, R7, R8, RZ ;  /* 0x0000000807027225 */ /* 0x000fc800078e00ff */
[----:B------:R-:W-:Y:S01]  /*4070*/  IMAD.X R7, RZ, RZ, RZ, P0 ;  /* 0x000000ffff077224 */ /* 0x000fe200000e06ff */
[----:B------:R-:W-:Y:S01]  /*4080*/  IADD3 RZ, P0, R3, R4, RZ ;  /* 0x0000000403ff7210 */ /* 0x000fe20007f1e0ff */
[----:B------:R-:W-:-:S04]  /*4090*/  IMAD.MOV.U32 R6, RZ, RZ, R5 ;  /* 0x000000ffff067224 */ /* 0x000fc800078e0005 */
[----:B------:R-:W-:-:S08]  /*40a0*/  IMAD.WIDE.U32.X R6, R11, R9, R6, P0 ;  /* 0x000000090b067225 */ /* 0x000fd000000e0406 */
.L_x_50:
[----:B------:R-:W3:Y:S01]  /*40b0*/  LDC.64 R26, c[0x0][0x640] ;  /* 0x00019000ff1a7b82 */ /* 0x000ee20000000a00 */
[-CC-:B------:R-:W-:Y:S01]  /*40c0*/  SHF.R.U64 R39, R6, R0.reuse, R7.reuse ;  /* 0x0000000006277219 */ /* 0x180fe20000001207 */
[----:B--2---:R-:W-:Y:S01]  /*40d0*/  IMAD.MOV R14, RZ, RZ, -R14 ;  /* 0x000000ffff0e7224 */ /* 0x004fe200078e0a0e */
[----:B------:R-:W-:Y:S01]  /*40e0*/  SHF.R.U32.HI R0, RZ, R0, R7 ;  /* 0x00000000ff007219 */ /* 0x000fe20000011607 */
[----:B------:R-:W-:Y:S01]  /*40f0*/  ULDC UR4, c[0x0][0x154] ;  /* 0x0000550000047ab9 */ /* 0x000fe20000000800 */
[----:B------:R-:W-:Y:S01]  /*4100*/  IADD3 R5, P0, RZ, -R39, RZ ;  /* 0x80000027ff057210 */ /* 0x000fe20007f1e0ff */
[----:B------:R-:W-:Y:S02]  /*4110*/  IMAD R15, R15, R14, R10 ;  /* 0x0000000e0f0f7224 */ /* 0x000fe400078e020a */
[----:B------:R-:W2:Y:S01]  /*4120*/  LDC R4, c[0x0][0x618] ;  /* 0x00018600ff047b82 */ /* 0x000ea20000000800 */
[----:B------:R-:W-:Y:S02]  /*4130*/  IMAD.MOV.U32 R7, RZ, RZ, 0x1 ;  /* 0x00000001ff077424 */ /* 0x000fe400078e00ff */
[----:B------:R-:W-:-:S04]  /*4140*/  IMAD.X R3, RZ, RZ, ~R0, P0 ;  /* 0x000000ffff037224 */ /* 0x000fc800000e0e00 */
[-C--:B0-----:R-:W-:Y:S01]  /*4150*/  IMAD R0, R3, R12.reuse, RZ ;  /* 0x0000000c03007224 */ /* 0x081fe200078e02ff */
[----:B------:R-:W0:Y:S01]  /*4160*/  LDC R6, c[0x0][0x608] ;  /* 0x00018200ff067b82 */ /* 0x000e220000000800 */
[----:B-1----:R-:W-:-:S04]  /*4170*/  IMAD.WIDE.U32 R2, R5, R12, R18 ;  /* 0x0000000c05027225 */ /* 0x002fc800078e0012 */
[----:B------:R-:W-:Y:S01]  /*4180*/  IMAD R5, R5, R13, R0 ;  /* 0x0000000d05057224 */ /* 0x000fe200078e0200 */
[----:B------:R-:W-:Y:S02]  /*4190*/  I2FP.F32.U32 R0, R20 ;  /* 0x0000001400007245 */ /* 0x000fe40000201000 */
[----:B------:R-:W1:Y:S01]  /*41a0*/  LDC R24, c[0x0][0x658] ;  /* 0x00019600ff187b82 */ /* 0x000e620000000800 */
[----:B------:R-:W-:Y:S01]  /*41b0*/  IMAD.IADD R3, R3, 0x1, R5 ;  /* 0x0000000103037824 */ /* 0x000fe200078e0205 */
[----:B---3--:R-:W-:Y:S01]  /*41c0*/  ISETP.NE.U32.AND P0, PT, R26, RZ, PT ;  /* 0x000000ff1a00720c */ /* 0x008fe20003f05070 */
[----:B------:R-:W-:Y:S01]  /*41d0*/  FMUL R0, R0, UR4 ;  /* 0x0000000400007c20 */ /* 0x000fe20008400000 */
[----:B------:R-:W-:Y:S02]  /*41e0*/  IMAD.MOV.U32 R5, RZ, RZ, -0x1 ;  /* 0xffffffffff057424 */ /* 0x000fe400078e00ff */
[----:B------:R-:W-:Y:S01]  /*41f0*/  ISETP.NE.AND.EX P0, PT, R27, RZ, PT, P0 ;  /* 0x000000ff1b00720c */ /* 0x000fe20003f05300 */
[----:B------:R3:W4:Y:S01]  /*4200*/  F2I.U32.TRUNC.NTZ R12, R0 ;  /* 0x00000000000c7305 */ /* 0x000722000020f000 */
[----:B------:R-:W3:Y:S01]  /*4210*/  LDC R13, c[0x0][0x148] ;  /* 0x00005200ff0d7b82 */ /* 0x000ee20000000800 */
[----:B--2---:R-:W-:-:S02]  /*4220*/  SHF.R.U64 R10, R2, R4, R3 ;  /* 0x00000004020a7219 */ /* 0x004fc40000001203 */
[----:B------:R-:W-:-:S05]  /*4230*/  SHF.R.U32.HI R3, RZ, R4, R3 ;  /* 0x00000004ff037219 */ /* 0x000fca0000011603 */
[----:B------:R-:W2:Y:S01]  /*4240*/  LDC R14, c[0x0][0x600] ;  /* 0x00018000ff0e7b82 */ /* 0x000ea20000000800 */
[-CC-:B0-----:R-:W-:Y:S02]  /*4250*/  SHF.R.U64 R8, R10, R6.reuse, R3.reuse ;  /* 0x000000060a087219 */ /* 0x181fe40000001203 */
[----:B------:R-:W-:-:S05]  /*4260*/  SHF.R.U32.HI R3, RZ, R6, R3 ;  /* 0x00000006ff037219 */ /* 0x000fca0000011603 */
[----:B------:R-:W0:Y:S01]  /*4270*/  LDC R25, c[0x0][0x648] ;  /* 0x00019200ff197b82 */ /* 0x000e220000000800 */
[-CC-:B-1----:R-:W-:Y:S02]  /*4280*/  SHF.R.U64 R11, R8, R24.reuse, R3.reuse ;  /* 0x00000018080b7219 */ /* 0x182fe40000001203 */
[-C--:B------:R-:W-:Y:S02]  /*4290*/  SHF.L.U32 R5, R5, R24.reuse, RZ ;  /* 0x0000001805057219 */ /* 0x080fe400000006ff */
[-C--:B------:R-:W-:Y:S01]  /*42a0*/  SHF.R.U32.HI R3, RZ, R24.reuse, R3 ;  /* 0x00000018ff037219 */ /* 0x080fe20000011603 */
[----:B------:R-:W-:Y:S01]  /*42b0*/  IMAD.MOV.U32 R2, RZ, RZ, R11 ;  /* 0x000000ffff027224 */ /* 0x000fe200078e000b */
[----:B------:R-:W-:Y:S01]  /*42c0*/  SHF.L.U32 R24, R7, R24, RZ ;  /* 0x0000001807187219 */ /* 0x000fe200000006ff */
[----:B------:R-:W1:Y:S01]  /*42d0*/  LDC R28, c[0x0][0x638] ;  /* 0x00018e00ff1c7b82 */ /* 0x000e620000000800 */
[----:B------:R-:W-:-:S07]  /*42e0*/  LOP3.LUT R21, RZ, R5, RZ, 0x33, !PT ;  /* 0x00000005ff157212 */ /* 0x000fce00078e33ff */
[----:B------:R-:W0:Y:S01]  /*42f0*/  LDC R29, c[0x0][0x610] ;  /* 0x00018400ff1d7b82 */ /* 0x000e220000000800 */
[----:B----4-:R-:W-:Y:S05]  /*4300*/  @!P0 BRA `(.L_x_51) ;  /* 0x0000000000288947 */ /* 0x010fea0003800000 */
[----:B---3--:R-:W3:Y:S02]  /*4310*/  LDC R0, c[0x0][0x64c] ;  /* 0x00019300ff007b82 */ /* 0x008ee40000000800 */
        /* <DEDUP_REMOVED lines=9> */
.L_x_51:
[----:B------:R-:W-:Y:S01]  /*43b0*/  ISETP.NE.AND P0, PT, R22, 0x1, PT ;  /* 0x000000011600780c */ /* 0x000fe20003f05270 */
[----:B--2---:R-:W-:Y:S01]  /*43c0*/  VIADD R5, R14, 0xffffffff ;  /* 0xffffffff0e057836 */ /* 0x004fe20000000000 */
[----:B0--3--:R-:W-:Y:S01]  /*43d0*/  SHF.R.U64 R0, R2, R25, R3 ;  /* 0x0000001902007219 */ /* 0x009fe20000001203 */
[----:B------:R-:W-:Y:S01]  /*43e0*/  IMAD.MOV R12, RZ, RZ, -R12 ;  /* 0x000000ffff0c7224 */ /* 0x000fe200078e0a0c */
[----:B------:R-:W-:Y:S01]  /*43f0*/  LOP3.LUT R3, R8, R21, RZ, 0xc0, !PT ;  /* 0x0000001508037212 */ /* 0x000fe200078ec0ff */
[----:B------:R-:W-:Y:S02]  /*4400*/  IMAD.MOV.U32 R4, RZ, RZ, 0x1 ;  /* 0x00000001ff047424 */ /* 0x000fe400078e00ff */
[----:B------:R-:W-:Y:S02]  /*4410*/  IMAD.MOV R2, RZ, RZ, -R0 ;  /* 0x000000ffff027224 */ /* 0x000fe400078e0a00 */
[----:B------:R-:W-:Y:S01]  /*4420*/  IMAD R0, R24, R0, R3 ;  /* 0x0000000018007224 */ /* 0x000fe200078e0203 */
[----:B------:R-:W-:Y:S01]  /*4430*/  LOP3.LUT R3, R10, R5, RZ, 0xc0, !PT ;  /* 0x000000050a037212 */ /* 0x000fe200078ec0ff */
[----:B-1----:R-:W-:-:S02]  /*4440*/  IMAD R2, R2, R28, R11 ;  /* 0x0000001c02027224 */ /* 0x002fc400078e020b */
[----:B------:R-:W-:Y:S02]  /*4450*/  @P0 IMAD R15, R13, R12, R20 ;  /* 0x0000000c0d0f0224 */ /* 0x000fe400078e0214 */
[----:B------:R-:W-:Y:S01]  /*4460*/  IMAD R3, R2, R14, R3 ;  /* 0x0000000e02037224 */ /* 0x000fe200078e0203 */
[----:B------:R-:W-:Y:S01]  /*4470*/  PRMT R2, R4, 0x7610, R2 ;  /* 0x0000761004027816 */ /* 0x000fe20000000002 */
[----:B------:R-:W-:-:S05]  /*4480*/  IMAD R0, R0, R29, R15 ;  /* 0x0000001d00007224 */ /* 0x000fca00078e020f */
[----:B------:R-:W-:Y:S02]  /*4490*/  SEL R40, R3, R0, !P0 ;  /* 0x0000000003287207 */ /* 0x000fe40004000000 */
[----:B------:R-:W-:-:S07]  /*44a0*/  SEL R0, R0, R3, !P0 ;  /* 0x0000000300007207 */ /* 0x000fce0004000000 */
.L_x_49:
[----:B------:R-:W-:Y:S01]  /*44b0*/  LOP3.LUT P0, RZ, R2, 0xff, RZ, 0xc0, !PT ;  /* 0x000000ff02ff7812 */ /* 0x000fe2000780c0ff */
[----:B------:R-:W-:-:S12]  /*44c0*/  IMAD.MOV.U32 R38, RZ, RZ, R0 ;  /* 0x000000ffff267224 */ /* 0x000fd800078e0000 */
[----:B------:R-:W-:Y:S05]  /*44d0*/  @P0 BRA `(.L_x_52) ;  /* 0xffffffc800880947 */ /* 0x000fea000383ffff */
[----:B------:R-:W-:Y:S05]  /*44e0*/  EXIT ;  /* 0x000000000000794d */ /* 0x000fea0003800000 */
.L_x_3:
[----:B0-----:R-:W-:Y:S01]  /*44f0*/  ULDC.64 UR4, c[0x0][0x650] ;  /* 0x0001940000047ab9 */ /* 0x001fe20000000a00 */
        /* <DEDUP_REMOVED lines=25> */
.L_x_54:
[-CC-:B------:R-:W-:Y:S01]  /*4690*/  SHF.R.U64 R13, R10, R14.reuse, R11.reuse ;  /* 0x0000000e0a0d7219 */ /* 0x180fe2000000120b */
[----:B------:R-:W0:Y:S01]  /*46a0*/  LDC R12, c[0x0][0x618] ;  /* 0x00018600ff0c7b82 */ /* 0x000e220000000800 */
[----:B------:R-:W-:Y:S01]  /*46b0*/  SHF.R.U32.HI R3, RZ, R14, R11 ;  /* 0x0000000eff037219 */ /* 0x000fe2000001160b */
[----:B------:R-:W-:Y:S01]  /*46c0*/  ULDC UR4, c[0x0][0x150] ;  /* 0x0000540000047ab9 */ /* 0x000fe20000000800 */
[----:B------:R-:W-:Y:S02]  /*46d0*/  IADD3 R5, P0, RZ, -R13, RZ ;  /* 0x8000000dff057210 */ /* 0x000fe40007f1e0ff */
[----:B------:R-:W-:-:S03]  /*46e0*/  I2FP.F32.U32 R6, R2 ;  /* 0x0000000200067245 */ /* 0x000fc60000201000 */
[----:B------:R-:W1:Y:S01]  /*46f0*/  LDC.64 R26, c[0x0][0x640] ;  /* 0x00019000ff1a7b82 */ /* 0x000e620000000a00 */
[----:B------:R-:W-:Y:S02]  /*4700*/  IMAD.X R3, RZ, RZ, ~R3, P0 ;  /* 0x000000ffff037224 */ /* 0x000fe400000e0e03 */
[----:B------:R-:W-:Y:S01]  /*4710*/  FMUL R9, R6, UR4 ;  /* 0x0000000406097c20 */ /* 0x000fe20008400000 */
[----:B------:R-:W-:Y:S01]  /*4720*/  IMAD.WIDE.U32 R6, R5, R20, R18 ;  /* 0x0000001405067225 */ /* 0x000fe200078e0012 */
[----:B------:R-:W-:-:S03]  /*4730*/  ULDC UR4, c[0x0][0x154] ;  /* 0x0000550000047ab9 */ /* 0x000fc60000000800 */
[----:B------:R-:W-:Y:S01]  /*4740*/  IMAD R8, R3, R20, RZ ;  /* 0x0000001403087224 */ /* 0x000fe200078e02ff */
[----:B------:R-:W2:Y:S01]  /*4750*/  LDC R11, c[0x0][0x144] ;  /* 0x00005100ff0b7b82 */ /* 0x000ea20000000800 */
[----:B------:R-:W3:Y:S02]  /*4760*/  F2I.U32.TRUNC.NTZ R9, R9 ;  /* 0x0000000900097305 */ /* 0x000ee4000020f000 */
[----:B------:R-:W-:Y:S02]  /*4770*/  IMAD R3, R5, R21, R8 ;  /* 0x0000001505037224 */ /* 0x000fe400078e0208 */
[----:B------:R-:W-:Y:S02]  /*4780*/  IMAD.MOV.U32 R8, RZ, RZ, 0x1 ;  /* 0x00000001ff087424 */ /* 0x000fe400078e00ff */
[----:B------:R-:W-:Y:S01]  /*4790*/  IMAD.IADD R3, R7, 0x1, R3 ;  /* 0x0000000107037824 */ /* 0x000fe200078e0203 */
[----:B------:R-:W4:Y:S04]  /*47a0*/  LDC R14, c[0x0][0x608] ;  /* 0x00018200ff0e7b82 */ /* 0x000f280000000800 */
[----:B0-----:R-:W-:-:S02]  /*47b0*/  SHF.R.U64 R10, R6, R12, R3 ;  /* 0x0000000c060a7219 */ /* 0x001fc40000001203 */
[----:B------:R-:W-:Y:S02]  /*47c0*/  I2FP.F32.U32 R6, R4 ;  /* 0x0000000400067245 */ /* 0x000fe40000201000 */
[----:B------:R-:W0:Y:S01]  /*47d0*/  LDC R23, c[0x0][0x658] ;  /* 0x00019600ff177b82 */ /* 0x000e220000000800 */
[----:B-1----:R-:W-:Y:S01]  /*47e0*/  ISETP.NE.U32.AND P0, PT, R26, RZ, PT ;  /* 0x000000ff1a00720c */ /* 0x002fe20003f05070 */
[----:B---3--:R-:W-:Y:S01]  /*47f0*/  IMAD.MOV R5, RZ, RZ, -R9 ;  /* 0x000000ffff057224 */ /* 0x008fe200078e0a09 */
[----:B------:R-:W-:Y:S01]  /*4800*/  SHF.R.U32.HI R3, RZ, R12, R3 ;  /* 0x0000000cff037219 */ /* 0x000fe20000011603 */
[----:B------:R-:W-:Y:S01]  /*4810*/  FMUL R6, R6, UR4 ;  /* 0x0000000406067c20 */ /* 0x000fe20008400000 */
[----:B------:R-:W-:Y:S01]  /*4820*/  ISETP.NE.AND.EX P0, PT, R27, RZ, PT, P0 ;  /* 0x000000ff1b00720c */ /* 0x000fe20003f05300 */
[----:B------:R-:W-:Y:S02]  /*4830*/  IMAD.MOV.U32 R12, RZ, RZ, -0x1 ;  /* 0xffffffffff0c7424 */ /* 0x000fe400078e00ff */
[----:B------:R-:W1:Y:S01]  /*4840*/  LDC R21, c[0x0][0x148] ;  /* 0x00005200ff157b82 */ /* 0x000e620000000800 */
[----:B--2---:R-:W-:-:S07]  /*4850*/  IMAD R24, R11, R5, R2 ;  /* 0x000000050b187224 */ /* 0x004fce00078e0202 */
[----:B------:R-:W2:Y:S01]  /*4860*/  LDC R20, c[0x0][0x600] ;  /* 0x00018000ff147b82 */ /* 0x000ea20000000800 */
[-CC-:B----4-:R-:W-:Y:S02]  /*4870*/  SHF.R.U64 R15, R10, R14.reuse, R3.reuse ;  /* 0x0000000e0a0f7219 */ /* 0x190fe40000001203 */
[----:B------:R-:W-:Y:S02]  /*4880*/  SHF.R.U32.HI R2, RZ, R14, R3 ;  /* 0x0000000eff027219 */ /* 0x000fe40000011603 */
[----:B------:R3:W4:Y:S03]  /*4890*/  F2I.U32.TRUNC.NTZ R14, R6 ;  /* 0x00000006000e7305 */ /* 0x000726000020f000 */
[----:B------:R-:W1:Y:S01]  /*48a0*/  LDC R25, c[0x0][0x648] ;  /* 0x00019200ff197b82 */ /* 0x000e620000000800 */
[-C--:B0-----:R-:W-:Y:S02]  /*48b0*/  SHF.L.U32 R5, R12, R23.reuse, RZ ;  /* 0x000000170c057219 */ /* 0x081fe400000006ff */
[----:B------:R-:W-:-:S02]  /*48c0*/  SHF.R.U64 R12, R15, R23, R2 ;  /* 0x000000170f0c7219 */ /* 0x000fc40000001202 */
[-C--:B------:R-:W-:Y:S02]  /*48d0*/  SHF.R.U32.HI R3, RZ, R23.reuse, R2 ;  /* 0x00000017ff037219 */ /* 0x080fe40000011602 */
[----:B------:R-:W-:Y:S01]  /*48e0*/  SHF.L.U32 R23, R8, R23, RZ ;  /* 0x0000001708177219 */ /* 0x000fe200000006ff */
[----:B------:R-:W0:Y:S01]  /*48f0*/  LDC R28, c[0x0][0x638] ;  /* 0x00018e00ff1c7b82 */ /* 0x000e220000000800 */
[----:B------:R-:W-:Y:S01]  /*4900*/  LOP3.LUT R30, RZ, R5, RZ, 0x33, !PT ;  /* 0x00000005ff1e7212 */ /* 0x000fe200078e33ff */
[----:B------:R-:W-:-:S06]  /*4910*/  IMAD.MOV.U32 R2, RZ, RZ, R12 ;  /* 0x000000ffff027224 */ /* 0x000fcc00078e000c */
[----:B------:R-:W0:Y:S01]  /*4920*/  LDC R29, c[0x0][0x610] ;  /* 0x00018400ff1d7b82 */ /* 0x000e220000000800 */
[----:B---34-:R-:W-:Y:S05]  /*4930*/  @!P0 BRA `(.L_x_55) ;  /* 0x0000000000288947 */ /* 0x018fea0003800000 */
        /* <DEDUP_REMOVED lines=10> */
.L_x_55:
[----:B------:R-:W-:Y:S01]  /*49e0*/  ISETP.NE.AND P0, PT, R22, 0x1, PT ;  /* 0x000000011600780c */ /* 0x000fe20003f05270 */
[----:B--2---:R-:W-:Y:S01]  /*49f0*/  VIADD R9, R20, 0xffffffff ;  /* 0xffffffff14097836 */ /* 0x004fe20000000000 */
[----:B-1----:R-:W-:Y:S01]  /*4a00*/  SHF.R.U64 R3, R2, R25, R3 ;  /* 0x0000001902037219 */ /* 0x002fe20000001203 */
[----:B------:R-:W-:Y:S01]  /*4a10*/  IMAD.MOV R14, RZ, RZ, -R14 ;  /* 0x000000ffff0e7224 */ /* 0x000fe200078e0a0e */
[----:B------:R-:W-:Y:S01]  /*4a20*/  LOP3.LUT R2, R15, R30, RZ, 0xc0, !PT ;  /* 0x0000001e0f027212 */ /* 0x000fe200078ec0ff */
[----:B------:R-:W-:Y:S02]  /*4a30*/  IMAD.MOV.U32 R6, RZ, RZ, R13 ;  /* 0x000000ffff067224 */ /* 0x000fe400078e000d */
[----:B------:R-:W-:Y:S02]  /*4a40*/  IMAD.MOV R5, RZ, RZ, -R3 ;  /* 0x000000ffff057224 */ /* 0x000fe400078e0a03 */
[----:B------:R-:W-:Y:S01]  /*4a50*/  IMAD R7, R23, R3, R2 ;  /* 0x0000000317077224 */ /* 0x000fe200078e0202 */
[----:B------:R-:W-:Y:S01]  /*4a60*/  LOP3.LUT R3, R10, R9, RZ, 0xc0, !PT ;  /* 0x000000090a037212 */ /* 0x000fe200078ec0ff */
[----:B0-----:R-:W-:-:S02]  /*4a70*/  IMAD R2, R5, R28, R12 ;  /* 0x0000001c05027224 */ /* 0x001fc400078e020c */
[----:B------:R-:W-:Y:S02]  /*4a80*/  @P0 IMAD R24, R21, R14, R4 ;  /* 0x0000000e15180224 */ /* 0x000fe400078e0204 */
[----:B------:R-:W-:Y:S02]  /*4a90*/  IMAD R2, R2, R20, R3 ;  /* 0x0000001402027224 */ /* 0x000fe400078e0203 */
[----:B------:R-:W-:Y:S02]  /*4aa0*/  IMAD R7, R7, R29, R24 ;  /* 0x0000001d07077224 */ /* 0x000fe400078e0218 */
[----:B------:R-:W-:-:S03]  /*4ab0*/  IMAD.MOV.U32 R5, RZ, RZ, 0x1 ;  /* 0x00000001ff057424 */ /* 0x000fc600078e00ff */
[----:B------:R-:W-:Y:S02]  /*4ac0*/  SEL R12, R2, R7, !P0 ;  /* 0x00000007020c7207 */ /* 0x000fe40004000000 */
[----:B------:R-:W-:-:S07]  /*4ad0*/  SEL R7, R7, R2, !P0 ;  /* 0x0000000207077207 */ /* 0x000fce0004000000 */
.L_x_53:
[----:B------:R-:W-:-:S08]  /*4ae0*/  NOP ;  /* 0x0000000000007918 */ /* 0x000fd00000000000 */
[----:B------:R-:W0:-:S00]  /*4af0*/  USETMAXREG.DEALLOC.CTAPOOL 0x28 ;  /* 0x00000028000079c8 */ /* 0x000e0000080e0500 */
[----:B0-----:R-:W-:-:S13]  /*4b00*/  ISETP.NE.AND P0, PT, R0, RZ, PT ;  /* 0x000000ff0000720c */ /* 0x001fda0003f05270 */
[----:B------:R-:W-:Y:S05]  /*4b10*/  @P0 EXIT ;  /* 0x000000000000094d */ /* 0x000fea0003800000 */
[----:B------:R-:W-:Y:S01]  /*4b20*/  LOP3.LUT P0, RZ, R5, 0xff, RZ, 0xc0, !PT ;  /* 0x000000ff05ff7812 */ /* 0x000fe2000780c0ff */
[----:B------:R-:W-:Y:S02]  /*4b30*/  IMAD.MOV.U32 R0, RZ, RZ, 0x1 ;  /* 0x00000001ff007424 */ /* 0x000fe400078e00ff */
[----:B------:R-:W-:-:S10]  /*4b40*/  IMAD.MOV.U32 R11, RZ, RZ, RZ ;  /* 0x000000ffff0b7224 */ /* 0x000fd400078e00ff */
[----:B------:R-:W-:Y:S05]  /*4b50*/  @!P0 BRA `(.L_x_56) ;  /* 0x0000000c005c8947 */ /* 0x000fea0003800000 */
[----:B------:R-:W0:Y:S01]  /*4b60*/  LDC R0, c[0x0][0x28c] ;  /* 0x0000a300ff007b82 */ /* 0x000e220000000800 */
[----:B------:R-:W-:Y:S01]  /*4b70*/  BSSY B0, `(.L_x_56) ;  /* 0x00000d5000007945 */ /* 0x000fe20003800000 */
[----:B------:R-:W-:Y:S01]  /*4b80*/  IMAD.MOV.U32 R10, RZ, RZ, 0x1 ;  /* 0x00000001ff0a7424 */ /* 0x000fe200078e00ff */
[----:B------:R-:W-:Y:S01]  /*4b90*/  LOP3.LUT R9, R17, 0x2, RZ, 0xfc, !PT ;  /* 0x0000000211097812 */ /* 0x000fe200078efcff */
[----:B------:R-:W-:Y:S01]  /*4ba0*/  IMAD.MOV.U32 R11, RZ, RZ, RZ ;  /* 0x000000ffff0b7224 */ /* 0x000fe200078e00ff */
[----:B------:R-:W-:Y:S01]  /*4bb0*/  ULDC UR4, c[0x0][0x600] ;  /* 0x0001800000047ab9 */ /* 0x000fe20000000800 */
[----:B------:R-:W-:Y:S01]  /*4bc0*/  ULDC.64 UR22, c[0x0][0x198] ;  /* 0x0000660000167ab9 */ /* 0x000fe20000000a00 */
[----:B------:R-:W-:Y:S01]  /*4bd0*/  UIADD3 UR4, UR4, -0x1, URZ ;  /* 0xffffffff04047890 */ /* 0x000fe2000fffe03f */
[----:B0-----:R-:W-:-:S05]  /*4be0*/  VIADD R0, R0, 0x7f ;  /* 0x0000007f00007836 */ /* 0x001fca0000000000 */
[----:B------:R-:W-:-:S04]  /*4bf0*/  SHF.R.S32.HI R3, RZ, 0x1f, R0 ;  /* 0x0000001fff037819 */ /* 0x000fc80000011400 */
[----:B------:R-:W-:Y:S01]  /*4c00*/  LEA.HI R3, R3, R0, RZ, 0x7 ;  /* 0x0000000003037211 */ /* 0x000fe200078f38ff */
[----:B------:R-:W-:-:S03]  /*4c10*/  IMAD.MOV.U32 R0, RZ, RZ, 0x1 ;  /* 0x00000001ff007424 */ /* 0x000fc600078e00ff */
[----:B------:R-:W-:-:S07]  /*4c20*/  SHF.R.S32.HI R8, RZ, 0x7, R3 ;  /* 0x00000007ff087819 */ /* 0x000fce0000011403 */
.L_x_68:
[----:B------:R-:W-:-:S03]  /*4c30*/  UMOV UR5, 0xffffffff ;  /* 0xffffffff00057882 */ /* 0x000fc60000000000 */
[----:B------:R-:W-:Y:S05]  /*4c40*/  BRA.DIV UR5, `(.L_x_57) ;  /* 0x0000000e05c47947 */ /* 0x000fea000b800000 */
[----:B------:R-:W-:-:S13]  /*4c50*/  ELECT P6, URZ, PT ;  /* 0x00000000003f782f */ /* 0x000fda00038c0000 */
.L_x_77:
[----:B------:R-:W0:Y:S01]  /*4c60*/  LDC R2, c[0x0][0x28c] ;  /* 0x0000a300ff027b82 */ /* 0x000e220000000800 */
[----:B------:R-:W-:Y:S01]  /*4c70*/  BSSY B1, `(.L_x_58) ;  /* 0x0000046000017945 */ /* 0x000fe20003800000 */
[----:B0-----:R-:W-:-:S13]  /*4c80*/  ISETP.LT.OR P6, PT, R2, 0x1, !P6 ;  /* 0x000000010200780c */ /* 0x001fda00077c1670 */
[----:B------:R-:W-:Y:S05]  /*4c90*/  @P6 BRA `(.L_x_59) ;  /* 0x00000004000c6947 */ /* 0x000fea0003800000 */
[----:B------:R-:W-:Y:S02]  /*4ca0*/  IMAD R7, R7, 0x180, RZ ;  /* 0x0000018007077824 */ /* 0x000fe400078e02ff */
[----:B------:R-:W-:Y:S02]  /*4cb0*/  IMAD.SHL.U32 R12, R12, 0x8, RZ ;  /* 0x000000080c0c7824 */ /* 0x000fe400078e00ff */
[----:B------:R-:W-:Y:S02]  /*4cc0*/  VIADD R15, R8, 0x1 ;  /* 0x00000001080f7836 */ /* 0x000fe40000000000 */
[----:B------:R-:W-:Y:S02]  /*4cd0*/  IMAD.MOV.U32 R20, RZ, RZ, RZ ;  /* 0x000000ffff147224 */ /* 0x000fe400078e00ff */
[----:B------:R-:W-:Y:S02]  /*4ce0*/  IMAD.MOV.U32 R2, RZ, RZ, R0 ;  /* 0x000000ffff027224 */ /* 0x000fe400078e0000 */
[----:B------:R-:W-:-:S07]  /*4cf0*/  IMAD.MOV.U32 R3, RZ, RZ, R11 ;  /* 0x000000ffff037224 */ /* 0x000fce00078e000b */
.L_x_63:
[----:B------:R-:W0:Y:S01]  /*4d00*/  S2R R5, SR_CgaCtaId ;  /* 0x0000000000057919 */ /* 0x000e220000008800 */
[----:B------:R-:W-:Y:S02]  /*4d10*/  MOV R4, 0x400 ;  /* 0x0000040000047802 */ /* 0x000fe40000000f00 */
[----:B------:R-:W-:Y:S02]  /*4d20*/  LOP3.LUT P0, RZ, R16, 0x7f, RZ, 0xc0, !PT ;  /* 0x0000007f10ff7812 */ /* 0x000fe4000780c0ff */
[----:B0-----:R-:W-:Y:S02]  /*4d30*/  LEA R14, R5, R4, 0x18 ;  /* 0x00000004050e7211 */ /* 0x001fe400078ec0ff */
[----:B------:R-:W-:-:S09]  /*4d40*/  SHF.L.U32 R4, R2, 0x1f, RZ ;  /* 0x0000001f02047819 */ /* 0x000fd200000006ff */
[----:B------:R-:W0:Y:S01]  /*4d50*/  @!P0 LDC R5, c[0x0][0x500] ;  /* 0x00014000ff058b82 */ /* 0x000e220000000800 */
[----:B------:R-:W-:-:S04]  /*4d60*/  IMAD R13, R3, 0x8, R14 ;  /* 0x00000008030d7824 */ /* 0x000fc800078e020e */
[----:B------:R-:W1:Y:S02]  /*4d70*/  SYNCS.PHASECHK.TRANS64.TRYWAIT P1, [R13+URZ+0x10], R4 ;  /* 0x000010040d0075a7 */ /* 0x000e64000802017f */
[----:B-1----:R-:W-:Y:S05]  /*4d80*/  @!P1 BRA `(.L_x_60) ;  /* 0x0000000c00949947 */ /* 0x002fea0003800000 */
.L_x_78:
[----:B-1----:R-:W-:Y:S01]  /*4d90*/  PRMT R4, R9, 0x9910, RZ ;  /* 0x0000991009047816 */ /* 0x002fe200000000ff */
[----:B0-----:R0:W-:Y:S03]  /*4da0*/  @!P0 SYNCS.ARRIVE.TRANS64 RZ, [R13+URZ], R5 ;  /* 0x000000050dff89a7 */ /* 0x0011e6000800003f */
[----:B------:R-:W-:-:S13]  /*4db0*/  ISETP.NE.AND P1, PT, R4, 0x2, PT ;  /* 0x000000020400780c */ /* 0x000fda0003f25270 */
[----:B0-----:R-:W-:Y:S05]  /*4dc0*/  @P1 BRA `(.L_x_61) ;  /* 0x0000000000041947 */ /* 0x001fea0003800000 */
[----:B------:R-:W-:Y:S01]  /*4dd0*/  BPT.TRAP 0x1 ;  /* 0x000000040000795c */ /* 0x000fe20000300000 */
.L_x_61:
[----:B------:R-:W-:-:S04]  /*4de0*/  LOP3.LUT P1, RZ, R16, 0x1f, RZ, 0xc0, !PT ;  /* 0x0000001f10ff7812 */ /* 0x000fc8000782c0ff */
[----:B------:R-:W-:-:S13]  /*4df0*/  PLOP3.LUT P0, PT, P1, P0, PT, 0x8a, 0x0 ;  /* 0x000000000000781c */ /* 0x000fda0000f01172 */
[----:B------:R-:W-:Y:S05]  /*4e00*/  @P0 BRA `(.L_x_62) ;  /* 0x0000000000040947 */ /* 0x000fea0003800000 */
[----:B------:R-:W-:Y:S01]  /*4e10*/  BPT.TRAP 0x1 ;  /* 0x000000040000795c */ /* 0x000fe20000300000 */
.L_x_62:
[C-C-:B------:R-:W-:Y:S01]  /*4e20*/  IMAD R4, R3.reuse, 0x18000, R14.reuse ;  /* 0x0001800003047824 */ /* 0x140fe200078e020e */
[----:B------:R-:W-:Y:S01]  /*4e30*/  R2UR UR34, R20 ;  /* 0x00000000142272ca */ /* 0x000fe200000e0000 */
[----:B------:R-:W-:Y:S01]  /*4e40*/  IMAD R14, R3, 0x800, R14 ;  /* 0x00000800030e7824 */ /* 0x000fe200078e020e */
[----:B------:R-:W-:Y:S01]  /*4e50*/  R2UR UR33, R13 ;  /* 0x000000000d2172ca */ /* 0x000fe200000e0000 */
[----:B------:R-:W-:Y:S01]  /*4e60*/  VIADD R15, R15, 0xffffffff ;  /* 0xffffffff0f0f7836 */ /* 0x000fe20000000000 */
[----:B------:R-:W-:Y:S01]  /*4e70*/  R2UR UR24, R4 ;  /* 0x00000000041872ca */ /* 0x000fe200000e0000 */
[----:B------:R-:W-:Y:S01]  /*4e80*/  UIADD3 UR6, UP0, UR22, 0xf0, URZ ;  /* 0x000000f016067890 */ /* 0x000fe2000ff1e03f */
[----:B------:R-:W-:Y:S01]  /*4e90*/  R2UR UR8, R14 ;  /* 0x000000000e0872ca */ /* 0x000fe200000e0000 */
[----:B------:R-:W-:Y:S01]  /*4ea0*/  UIADD3 UR30, UP1, UR22, 0x1f0, URZ ;  /* 0x000001f0161e7890 */ /* 0x000fe2000ff3e03f */
[----:B------:R-:W-:Y:S01]  /*4eb0*/  R2UR UR36, R6 ;  /* 0x00000000062472ca */ /* 0x000fe200000e0000 */
[----:B------:R-:W-:Y:S01]  /*4ec0*/  UIADD3.X UR7, URZ, UR23, URZ, UP0, !UPT ;  /* 0x000000173f077290 */ /* 0x000fe200087fe43f */
[----:B------:R-:W-:Y:S01]  /*4ed0*/  R2UR UR35, R7 ;  /* 0x00000000072372ca */ /* 0x000fe200000e0000 */
[----:B------:R-:W-:Y:S01]  /*4ee0*/  UIADD3.X UR31, URZ, UR23, URZ, UP1, !UPT ;  /* 0x000000173f1f7290 */ /* 0x000fe20008ffe43f */
[----:B------:R-:W-:Y:S01]  /*4ef0*/  R2UR UR19, R12 ;  /* 0x000000000c1372ca */ /* 0x000fe200000e0000 */
[----:B------:R-:W-:Y:S01]  /*4f00*/  UIADD3 UR26, UR34, 0x40, URZ ;  /* 0x00000040221a7890 */ /* 0x000fe2000fffe03f */
[----:B------:R-:W-:Y:S01]  /*4f10*/  ISETP.GT.AND P1, PT, R15, 0x1, PT ;  /* 0x000000010f00780c */ /* 0x000fe20003f24270 */
[----:B------:R-:W-:Y:S01]  /*4f20*/  VIADD R3, R3, 0x1 ;  /* 0x0000000103037836 */ /* 0x000fe20000000000 */
[----:B------:R-:W-:Y:S01]  /*4f30*/  UMOV UR14, 0x0 ;  /* 0x00000000000e7882 */ /* 0x000fe20000000000 */
[----:B------:R-:W-:Y:S01]  /*4f40*/  UIADD3 UR32, UR24, 0x100, URZ ;  /* 0x0000010018207890 */ /* 0x000fe2000fffe03f */
[----:B------:R-:W-:Y:S01]  /*4f50*/  VIADD R20, R20, 0x80 ;  /* 0x0000008014147836 */ /* 0x000fe20000000000 */
[----:B------:R-:W-:Y:S01]  /*4f60*/  UIADD3 UR24, UR24, 0xc100, URZ ;  /* 0x0000c10018187890 */ /* 0x000fe2000fffe03f */
[----:B------:R-:W-:Y:S01]  /*4f70*/  ISETP.NE.AND P0, PT, R3, 0x2, PT ;  /* 0x000000020300780c */ /* 0x000fe20003f05270 */
[----:B------:R-:W-:-:S02]  /*4f80*/  UIADD3 UR16, UR8, 0x30100, URZ ;  /* 0x0003010008107890 */ /* 0x000fc4000fffe03f */
[----:B------:R-:W-:Y:S01]  /*4f90*/  UIADD3 UR8, UR8, 0x30500, URZ ;  /* 0x0003050008087890 */ /* 0x000fe2000fffe03f */
[----:B------:R-:W-:Y:S01]  /*4fa0*/  SEL R5, RZ, 0x1, P0 ;  /* 0x00000001ff057807 */ /* 0x000fe20000000000 */
[----:B------:R-:W-:Y:S01]  /*4fb0*/  UMOV UR15, 0x10000000 ;  /* 0x10000000000f7882 */ /* 0x000fe20000000000 */
[----:B------:R-:W-:Y:S01]  /*4fc0*/  UMOV UR25, UR33 ;  /* 0x0000002100197c82 */ /* 0x000fe20008000000 */
[----:B------:R-:W-:Y:S01]  /*4fd0*/  UMOV UR28, UR36 ;  /* 0x00000024001c7c82 */ /* 0x000fe20008000000 */
[----:B------:R-:W-:Y:S01]  /*4fe0*/  UMOV UR27, UR35 ;  /* 0x00000023001b7c82 */ /* 0x000fe20008000000 */
[----:B------:R-:W-:Y:S01]  /*4ff0*/  UMOV UR17, UR33 ;  /* 0x0000002100117c82 */ /* 0x000fe20008000000 */
[----:B------:R-:W-:Y:S01]  /*5000*/  UMOV UR18, UR34 ;  /* 0x0000002200127c82 */ /* 0x000fe20008000000 */
[----:B------:R-:W-:Y:S01]  /*5010*/  UMOV UR20, UR36 ;  /* 0x0000002400147c82 */ /* 0x000fe20008000000 */
[----:B------:R0:W-:Y:S01]  /*5020*/  UTMALDG.3D [UR32], [UR6], desc[UR14] ;  /* 0x00000e20060075b4 */ /* 0x0001e20008011000 */
[----:B------:R-:W-:Y:S01]  /*5030*/  UMOV UR9, UR33 ;  /* 0x0000002100097c82 */ /* 0x000fe20008000000 */
[----:B------:R-:W-:Y:S01]  /*5040*/  UMOV UR11, UR19 ;  /* 0x00000013000b7c82 */ /* 0x000fe20008000000 */
[----:B------:R-:W-:Y:S01]  /*5050*/  UMOV UR12, UR36 ;  /* 0x00000024000c7c82 */ /* 0x000fe20008000000 */
[----:B------:R-:W-:Y:S01]  /*5060*/  UMOV UR10, UR26 ;  /* 0x0000001a000a7c82 */ /* 0x000fe20008000000 */
[----:B------:R-:W-:-:S02]  /*5070*/  LOP3.LUT R2, R2, R5, RZ, 0x3c, !PT ;  /* 0x0000000502027212 */ /* 0x000fc400078e3cff */
[----:B------:R-:W-:Y:S01]  /*5080*/  SEL R3, R3, RZ, P0 ;  /* 0x000000ff03037207 */ /* 0x000fe20000000000 */
[----:B------:R0:W-:Y:S01]  /*5090*/  UTMALDG.3D [UR24], [UR6], desc[UR14] ;  /* 0x00000e18060075b4 */ /* 0x0001e20008011000 */
[----:B------:R0:W-:Y:S01]  /*50a0*/  UTMALDG.3D [UR16], [UR30], desc[UR14] ;  /* 0x00000e101e0075b4 */ /* 0x0001e20008011000 */
[----:B------:R0:W-:Y:S02]  /*50b0*/  UTMALDG.3D [UR8], [UR30], desc[UR14] ;  /* 0x00000e081e0075b4 */ /* 0x0001e40008011000 */
[----:B0-----:R-:W-:Y:S05]  /*50c0*/  @P1 BRA `(.L_x_63) ;  /* 0xfffffffc000c1947 */ /* 0x001fea000383ffff */
.L_x_59:
[----:B------:R-:W-:Y:S05]  /*50d0*/  BSYNC B1 ;  /* 0x0000000000017941 */ /* 0x000fea0003800000 */
.L_x_58:
[----:B------:R-:W-:Y:S01]  /*50e0*/  LOP3.LUT P2, RZ, R10, 0xff, RZ, 0xc0, !PT ;  /* 0x000000ff0aff7812 */ /* 0x000fe2000784c0ff */
[----:B------:R-:W-:Y:S01]  /*50f0*/  ULDC UR6, c[0x0][0xc] ;  /* 0x0000030000067ab9 */ /* 0x000fe20000000800 */
[----:B------:R-:W-:Y:S01]  /*5100*/  ULDC UR7, c[0x0][0x10] ;  /* 0x0000040000077ab9 */ /* 0x000fe20000000800 */
[----:B------:R-:W0:Y:S01]  /*5110*/  LDC R3, c[0x0][0x14] ;  /* 0x00000500ff037b82 */ /* 0x000e220000000800 */
[----:B------:R-:W-:Y:S01]  /*5120*/  IMAD.IADD R11, R8, 0x1, R11 ;  /* 0x00000001080b7824 */ /* 0x000fe200078e020b */
[----:B------:R-:W-:Y:S01]  /*5130*/  UIMAD.WIDE.U32 UR6, UR6, UR7, URZ ;  /* 0x00000007060672a5 */ /* 0x000fe2000f8e003f */
[----:B------:R-:W-:Y:S01]  /*5140*/  BSSY B1, `(.L_x_64) ;  /* 0x0000075000017945 */ /* 0x000fe20003800000 */
[----:B------:R-:W-:Y:S01]  /*5150*/  IMAD.MOV.U32 R7, RZ, RZ, -0x1 ;  /* 0xffffffffff077424 */ /* 0x000fe200078e00ff */
[----:B------:R-:W-:Y:S01]  /*5160*/  PRMT R10, RZ, 0x7610, R10 ;  /* 0x00007610ff0a7816 */ /* 0x000fe2000000000a */
[----:B------:R-:W-:Y:S01]  /*5170*/  IMAD.MOV.U32 R12, RZ, RZ, -0x1 ;  /* 0xffffffffff0c7424 */ /* 0x000fe200078e00ff */
[----:B------:R-:W-:Y:S01]  /*5180*/  ISETP.GT.U32.AND P0, PT, R11, 0x1, PT ;  /* 0x000000010b00780c */ /* 0x000fe20003f04070 */
[----:B------:R-:W-:Y:S01]  /*5190*/  IMAD.MOV.U32 R6, RZ, RZ, -0x1 ;  /* 0xffffffffff067424 */ /* 0x000fe200078e00ff */
[----:B------:R-:W-:Y:S01]  /*51a0*/  SHF.R.U32.HI R2, RZ, 0x1, R11 ;  /* 0x00000001ff027819 */ /* 0x000fe2000001160b */
[----:B------:R-:W1:Y:S01]  /*51b0*/  @P2 S2R R5, SR_CgaCtaId ;  /* 0x0000000000052919 */ /* 0x000e620000008800 */
[----:B------:R-:W-:-:S02]  /*51c0*/  @P2 MOV R4, 0x400 ;  /* 0x0000040000042802 */ /* 0x000fc40000000f00 */
[----:B------:R-:W-:Y:S02]  /*51d0*/  ISETP.LT.U32.AND P0, PT, R8, 0x2, P0 ;  /* 0x000000020800780c */ /* 0x000fe40000701070 */
[----:B------:R-:W-:Y:S02]  /*51e0*/  LOP3.LUT R2, R2, 0x1, RZ, 0xc0, !PT ;  /* 0x0000000102027812 */ /* 0x000fe400078ec0ff */
[----:B------:R-:W-:Y:S02]  /*51f0*/  LOP3.LUT R11, R11, 0x1, RZ, 0xc0, !PT ;  /* 0x000000010b0b7812 */ /* 0x000fe400078ec0ff */
[----:B------:R-:W-:-:S04]  /*5200*/  ISETP.NE.U32.AND P1, PT, R2, 0x1, PT ;  /* 0x000000010200780c */ /* 0x000fc80003f25070 */
[----:B------:R-:W-:Y:S01]  /*5210*/  ISETP.GT.U32.AND P1, PT, R8, 0x1, !P1 ;  /* 0x000000010800780c */ /* 0x000fe20004f24070 */
[----:B0-----:R-:W-:-:S03]  /*5220*/  IMAD.WIDE.U32 R18, R3, UR6, R18 ;  /* 0x0000000603127c25 */ /* 0x001fc6000f8e0012 */
[----:B------:R-:W-:Y:S02]  /*5230*/  SEL R2, RZ, 0x1, !P1 ;  /* 0x00000001ff027807 */ /* 0x000fe40004800000 */
[----:B-1----:R-:W-:Y:S01]  /*5240*/  @P2 LEA R4, R5, R4, 0x18 ;  /* 0x0000000405042211 */ /* 0x002fe200078ec0ff */
[----:B------:R-:W-:Y:S01]  /*5250*/  IMAD R5, R3, UR7, RZ ;  /* 0x0000000703057c24 */ /* 0x000fe2000f8e02ff */
[----:B------:R-:W-:Y:S01]  /*5260*/  ULDC.64 UR6, c[0x0][0x650] ;  /* 0x0001940000067ab9 */ /* 0x000fe20000000a00 */
[----:B------:R-:W-:Y:S01]  /*5270*/  SEL R3, RZ, 0x1, !P0 ;  /* 0x00000001ff037807 */ /* 0x000fe20004000000 */
[----:B------:R0:W-:Y:S01]  /*5280*/  @P2 SYNCS.ARRIVE.TRANS64.A1T0 RZ, [R4+URZ+0x38], RZ ;  /* 0x000038ff04ff29a7 */ /* 0x0001e2000810003f */
[----:B------:R-:W-:Y:S01]  /*5290*/  IMAD.IADD R19, R19, 0x1, R5 ;  /* 0x0000000113137824 */ /* 0x000fe200078e0205 */
[----:B------:R-:W-:Y:S02]  /*52a0*/  ISETP.GE.U32.AND P0, PT, R18, UR6, PT ;  /* 0x0000000612007c0c */ /* 0x000fe4000bf06070 */
[----:B------:R-:W-:-:S02]  /*52b0*/  LOP3.LUT R0, R2, R0, R3, 0x96, !PT ;  /* 0x0000000002007212 */ /* 0x000fc400078e9603 */
[----:B------:R-:W-:Y:S02]  /*52c0*/  ISETP.GE.U32.AND.EX P0, PT, R19, UR7, PT, P0 ;  /* 0x0000000713007c0c */ /* 0x000fe4000bf06100 */
[----:B------:R-:W-:-:S11]  /*52d0*/  PRMT R2, RZ, 0x7610, R2 ;  /* 0x00007610ff027816 */ /* 0x000fd60000000002 */
[----:B0-----:R-:W-:Y:S05]  /*52e0*/  @P0 BRA `(.L_x_65) ;  /* 0x0000000400680947 */ /* 0x001fea0003800000 */
[----:B------:R-:W-:Y:S01]  /*52f0*/  ULDC.64 UR6, c[0x0][0x628] ;  /* 0x00018a0000067ab9 */ /* 0x000fe20000000a00 */
[----:B------:R-:W0:Y:S01]  /*5300*/  S2R R13, SR_CTAID.X ;  /* 0x00000000000d7919 */ /* 0x000e220000002500 */
[----:B------:R-:W-:Y:S01]  /*5310*/  ISETP.NE.U32.AND P0, PT, RZ, UR6, PT ;  /* 0x00000006ff007c0c */ /* 0x000fe2000bf05070 */
[----:B------:R-:W-:Y:S01]  /*5320*/  ULDC UR8, c[0x0][0x630] ;  /* 0x00018c0000087ab9 */ /* 0x000fe20000000800 */
[----:B------:R-:W-:Y:S01]  /*5330*/  IMAD.MOV.U32 R2, RZ, RZ, R18 ;  /* 0x000000ffff027224 */ /* 0x000fe200078e0012 */
[----:B------:R-:W1:Y:S01]  /*5340*/  S2R R12, SR_CTAID.Y ;  /* 0x00000000000c7919 */ /* 0x000e620000002600 */
[----:B------:R-:W-:Y:S01]  /*5350*/  ISETP.NE.AND.EX P0, PT, RZ, UR7, PT, P0 ;  /* 0x00000007ff007c0c */ /* 0x000fe2000bf05300 */
[----:B------:R-:W-:-:S12]  /*5360*/  IMAD.MOV.U32 R3, RZ, RZ, R19 ;  /* 0x000000ffff037224 */ /* 0x000fd800078e0013 */
[----:B------:R-:W-:Y:S05]  /*5370*/  @!P0 BRA `(.L_x_66) ;  /* 0x0000000000288947 */ /* 0x000fea0003800000 */
[----:B------:R-:W-:Y:S02]  /*5380*/  ULDC UR5, c[0x0][0x634] ;  /* 0x00018d0000057ab9 */ /* 0x000fe40000000800 */
[----:B------:R-:W-:-:S05]  /*5390*/  IADD3 R7, P0, R18, UR5, RZ ;  /* 0x0000000512077c10 */ /* 0x000fca000ff1e0ff */
[----:B------:R-:W-:-:S04]  /*53a0*/  IMAD.X R15, RZ, RZ, R19, P0 ;  /* 0x000000ffff0f7224 */ /* 0x000fc800000e0613 */
[----:B------:R-:W-:-:S04]  /*53b0*/  IMAD.WIDE.U32 R4, R15, UR6, RZ ;  /* 0x000000060f047c25 */ /* 0x000fc8000f8e00ff */
[----:B------:R-:W-:-:S04]  /*53c0*/  IMAD.WIDE.U32 R4, P0, R7, UR7, R4 ;  /* 0x0000000707047c25 */ /* 0x000fc8000f800004 */
[----:B------:R-:W-:-:S04]  /*53d0*/  IMAD.WIDE.U32 R6, R7, UR6, RZ ;  /* 0x0000000607067c25 */ /* 0x000fc8000f8e00ff */
[----:B------:R-:W-:Y:S01]  /*53e0*/  IMAD.X R3, RZ, RZ, RZ, P0 ;  /* 0x000000ffff037224 */ /* 0x000fe200000e06ff */
[----:B------:R-:W-:Y:S01]  /*53f0*/  IADD3 RZ, P0, R7, R4, RZ ;  /* 0x0000000407ff7210 */ /* 0x000fe20007f1e0ff */
[----:B------:R-:W-:-:S04]  /*5400*/  IMAD.MOV.U32 R2, RZ, RZ, R5 ;  /* 0x000000ffff027224 */ /* 0x000fc800078e0005 */
[----:B------:R-:W-:-:S08]  /*5410*/  IMAD.WIDE.U32.X R2, R15, UR7, R2, P0 ;  /* 0x000000070f027c25 */ /* 0x000fd000080e0402 */
.L_x_66:
[--C-:B------:R-:W-:Y:S01]  /*5420*/  SHF.R.U64 R6, R2, UR8, R3.reuse ;  /* 0x0000000802067c19 */ /* 0x100fe20008001203 */
[----:B------:R-:W-:Y:S01]  /*5430*/  ULDC.64 UR6, c[0x0][0x620] ;  /* 0x0001880000067ab9 */ /* 0x000fe20000000a00 */
[----:B------:R-:W-:Y:S01]  /*5440*/  SHF.R.U32.HI R2, RZ, UR8, R3 ;  /* 0x00000008ff027c19 */ /* 0x000fe20008011603 */
[----:B------:R-:W-:Y:S01]  /*5450*/  IMAD.MOV.U32 R3, RZ, RZ, R19 ;  /* 0x000000ffff037224 */ /* 0x000fe200078e0013 */
[----:B------:R-:W-:Y:S01]  /*5460*/  IADD3 R5, P0, RZ, -R6, RZ ;  /* 0x80000006ff057210 */ /* 0x000fe20007f1e0ff */
[----:B------:R-:W-:Y:S01]  /*5470*/  ULDC UR5, c[0x0][0x150] ;  /* 0x0000540000057ab9 */ /* 0x000fe20000000800 */
[----:B------:R-:W2:Y:S01]  /*5480*/  LDC R24, c[0x0][0x144] ;  /* 0x00005100ff187b82 */ /* 0x000ea20000000800 */
[----:B------:R-:W-:Y:S01]  /*5490*/  ULDC.64 UR10, c[0x0][0x640] ;  /* 0x00019000000a7ab9 */ /* 0x000fe20000000a00 */
[----:B------:R-:W-:Y:S01]  /*54a0*/  ULDC UR8, c[0x0][0x608] ;  /* 0x0001820000087ab9 */ /* 0x000fe20000000800 */
[----:B------:R-:W-:Y:S01]  /*54b0*/  IMAD.X R2, RZ, RZ, ~R2, P0 ;  /* 0x000000ffff027224 */ /* 0x000fe200000e0e02 */
[----:B------:R-:W-:-:S03]  /*54c0*/  ISETP.NE.U32.AND P0, PT, RZ, UR10, PT ;  /* 0x0000000aff007c0c */ /* 0x000fc6000bf05070 */
[----:B------:R-:W-:Y:S01]  /*54d0*/  IMAD R4, R2, UR6, RZ ;  /* 0x0000000602047c24 */ /* 0x000fe2000f8e02ff */
[----:B------:R-:W3:Y:S01]  /*54e0*/  LDC R15, c[0x0][0x148] ;  /* 0x00005200ff0f7b82 */ /* 0x000ee20000000800 */
[----:B------:R-:W-:Y:S01]  /*54f0*/  IMAD.MOV.U32 R2, RZ, RZ, R18 ;  /* 0x000000ffff027224 */ /* 0x000fe200078e0012 */
[----:B------:R-:W-:-:S03]  /*5500*/  ISETP.NE.AND.EX P0, PT, RZ, UR11, PT, P0 ;  /* 0x0000000bff007c0c */ /* 0x000fc6000bf05300 */
[----:B------:R-:W-:Y:S01]  /*5510*/  IMAD.WIDE.U32 R2, R5, UR6, R2 ;  /* 0x0000000605027c25 */ /* 0x000fe2000f8e0002 */
[----:B------:R-:W-:-:S03]  /*5520*/  ULDC UR6, c[0x0][0x618] ;  /* 0x0001860000067ab9 */ /* 0x000fc60000000800 */
[----:B------:R-:W-:Y:S01]  /*5530*/  IMAD R5, R5, UR7, R4 ;  /* 0x0000000705057c24 */ /* 0x000fe2000f8e0204 */
[----:B0-----:R-:W-:Y:S01]  /*5540*/  I2FP.F32.U32 R4, R13 ;  /* 0x0000000d00047245 */ /* 0x001fe20000201000 */
[----:B------:R-:W-:Y:S02]  /*5550*/  ULDC UR7, c[0x0][0x154] ;  /* 0x0000550000077ab9 */ /* 0x000fe40000000800 */
[----:B------:R-:W-:Y:S02]  /*5560*/  IMAD.IADD R3, R3, 0x1, R5 ;  /* 0x0000000103037824 */ /* 0x000fe400078e0205 */
[----:B------:R-:W-:Y:S01]  /*5570*/  FMUL R4, R4, UR5 ;  /* 0x0000000504047c20 */ /* 0x000fe20008400000 */
[----:B------:R-:W-:Y:S02]  /*5580*/  ULDC UR5, c[0x0][0x658] ;  /* 0x0001960000057ab9 */ /* 0x000fe40000000800 */
[--C-:B------:R-:W-:Y:S02]  /*5590*/  SHF.R.U64 R7, R2, UR6, R3.reuse ;  /* 0x0000000602077c19 */ /* 0x100fe40008001203 */
[----:B-1----:R-:W-:Y:S01]  /*55a0*/  I2FP.F32.U32 R2, R12 ;  /* 0x0000000c00027245 */ /* 0x002fe20000201000 */
[----:B------:R-:W0:Y:S04]  /*55b0*/  F2I.U32.TRUNC.NTZ R4, R4 ;  /* 0x0000000400047305 */ /* 0x000e28000020f000 */
[----:B------:R-:W-:Y:S01]  /*55c0*/  FMUL R21, R2, UR7 ;  /* 0x0000000702157c20 */ /* 0x000fe20008400000 */
[----:B------:R-:W-:Y:S01]  /*55d0*/  SHF.R.U32.HI R2, RZ, UR6, R3 ;  /* 0x00000006ff027c19 */ /* 0x000fe20008011603 */
[----:B------:R-:W-:-:S02]  /*55e0*/  UMOV UR6, 0xffffffff ;  /* 0xffffffff00067882 */ /* 0x000fc40000000000 */
[----:B------:R-:W-:Y:S01]  /*55f0*/  USHF.L.U32 UR6, UR6, UR5, URZ ;  /* 0x0000000506067299 */ /* 0x000fe2000800063f */
[--C-:B------:R-:W-:Y:S01]  /*5600*/  SHF.R.U64 R20, R7, UR8, R2.reuse ;  /* 0x0000000807147c19 */ /* 0x100fe20008001202 */
[----:B------:R-:W1:Y:S01]  /*5610*/  F2I.U32.TRUNC.NTZ R21, R21 ;  /* 0x0000001500157305 */ /* 0x000e62000020f000 */
[----:B------:R-:W-:-:S04]  /*5620*/  SHF.R.U32.HI R3, RZ, UR8, R2 ;  /* 0x00000008ff037c19 */ /* 0x000fc80008011602 */
[--C-:B------:R-:W-:Y:S01]  /*5630*/  SHF.R.U64 R14, R20, UR5, R3.reuse ;  /* 0x00000005140e7c19 */ /* 0x100fe20008001203 */
[----:B0-----:R-:W-:Y:S01]  /*5640*/  IMAD.MOV R4, RZ, RZ, -R4 ;  /* 0x000000ffff047224 */ /* 0x001fe200078e0a04 */
[----:B------:R-:W-:-:S03]  /*5650*/  SHF.R.U32.HI R23, RZ, UR5, R3 ;  /* 0x00000005ff177c19 */ /* 0x000fc60008011603 */
[----:B--2---:R-:W-:Y:S02]  /*5660*/  IMAD R13, R24, R4, R13 ;  /* 0x00000004180d7224 */ /* 0x004fe400078e020d */
[----:B------:R-:W-:Y:S02]  /*5670*/  IMAD.MOV.U32 R2, RZ, RZ, R14 ;  /* 0x000000ffff027224 */ /* 0x000fe400078e000e */
[----:B------:R-:W-:Y:S01]  /*5680*/  IMAD.MOV.U32 R3, RZ, RZ, R23 ;  /* 0x000000ffff037224 */ /* 0x000fe200078e0017 */
[----:B-1----:R-:W-:Y:S06]  /*5690*/  @!P0 BRA `(.L_x_67) ;  /* 0x0000000000288947 */ /* 0x002fec0003800000 */
[----:B------:R-:W-:Y:S02]  /*56a0*/  ULDC UR7, c[0x0][0x64c] ;  /* 0x0001930000077ab9 */ /* 0x000fe40000000800 */
[----:B------:R-:W-:-:S05]  /*56b0*/  IADD3 R3, P0, R14, UR7, RZ ;  /* 0x000000070e037c10 */ /* 0x000fca000ff1e0ff */
[----:B------:R-:W-:-:S04]  /*56c0*/  IMAD.X R23, RZ, RZ, R23, P0 ;  /* 0x000000ffff177224 */ /* 0x000fc800000e0617 */
[----:B------:R-:W-:-:S04]  /*56d0*/  IMAD.WIDE.U32 R4, R23, UR10, RZ ;  /* 0x0000000a17047c25 */ /* 0x000fc8000f8e00ff */
[----:B------:R-:W-:-:S04]  /*56e0*/  IMAD.WIDE.U32 R4, P0, R3, UR11, R4 ;  /* 0x0000000b03047c25 */ /* 0x000fc8000f800004 */
[----:B------:R-:W-:-:S04]  /*56f0*/  IMAD.WIDE.U32 R2, R3, UR10, RZ ;  /* 0x0000000a03027c25 */ /* 0x000fc8000f8e00ff */
[----:B------:R-:W-:Y:S01]  /*5700*/  IMAD.MOV.U32 R2, RZ, RZ, R5 ;  /* 0x000000ffff027224 */ /* 0x000fe200078e0005 */
[----:B------:R-:W-:Y:S01]  /*5710*/  IADD3 RZ, P1, R3, R4, RZ ;  /* 0x0000000403ff7210 */ /* 0x000fe20007f3e0ff */
[----:B------:R-:W-:-:S04]  /*5720*/  IMAD.X R3, RZ, RZ, RZ, P0 ;  /* 0x000000ffff037224 */ /* 0x000fc800000e06ff */
[----:B------:R-:W-:-:S08]  /*5730*/  IMAD.WIDE.U32.X R2, R23, UR11, R2, P1 ;  /* 0x0000000b17027c25 */ /* 0x000fd000088e0402 */
.L_x_67:
[----:B------:R-:W-:Y:S01]  /*5740*/  ISETP.NE.AND P0, PT, R22, 0x1, PT ;  /* 0x000000011600780c */ /* 0x000fe20003f05270 */
[----:B------:R-:W-:Y:S01]  /*5750*/  ULDC UR7, c[0x0][0x648] ;  /* 0x0001920000077ab9 */ /* 0x000fe20000000800 */
[----:B------:R-:W-:Y:S01]  /*5760*/  ULOP3.LUT UR6, URZ, UR6, URZ, 0x33, !UPT ;  /* 0x000000063f067292 */ /* 0x000fe2000f8e333f */
[----:B------:R-:W-:Y:S01]  /*5770*/  SHF.R.U64 R2, R2, UR7, R3 ;  /* 0x0000000702027c19 */ /* 0x000fe20008001203 */
[----:B------:R-:W-:Y:S01]  /*5780*/  UMOV UR7, 0x1 ;  /* 0x0000000100077882 */ /* 0x000fe20000000000 */
[----:B------:R-:W-:Y:S01]  /*5790*/  IMAD.MOV R21, RZ, RZ, -R21 ;  /* 0x000000ffff157224 */ /* 0x000fe200078e0a15 */
[----:B------:R-:W-:Y:S01]  /*57a0*/  USHF.L.U32 UR7, UR7, UR5, URZ ;  /* 0x0000000507077299 */ /* 0x000fe2000800063f */
[----:B------:R-:W-:Y:S01]  /*57b0*/  LOP3.LUT R7, R7, UR4, RZ, 0xc0, !PT ;  /* 0x0000000407077c12 */ /* 0x000fe2000f8ec0ff */
[----:B------:R-:W-:Y:S01]  /*57c0*/  IMAD.MOV R3, RZ, RZ, -R2 ;  /* 0x000000ffff037224 */ /* 0x000fe200078e0a02 */
[----:B------:R-:W-:Y:S01]  /*57d0*/  LOP3.LUT R5, R20, UR6, RZ, 0xc0, !PT ;  /* 0x0000000614057c12 */ /* 0x000fe2000f8ec0ff */
[----:B------:R-:W-:Y:S01]  /*57e0*/  ULDC UR5, c[0x0][0x638] ;  /* 0x00018e0000057ab9 */ /* 0x000fe20000000800 */
[----:B------:R-:W-:Y:S01]  /*57f0*/  ULDC UR6, c[0x0][0x610] ;  /* 0x0001840000067ab9 */ /* 0x000fe20000000800 */
[----:B------:R-:W-:Y:S01]  /*5800*/  IMAD R14, R3, UR5, R14 ;  /* 0x00000005030e7c24 */ /* 0x000fe2000f8e020e */
[----:B------:R-:W-:Y:S01]  /*5810*/  ULDC UR5, c[0x0][0x600] ;  /* 0x0001800000057ab9 */ /* 0x000fe20000000800 */
[----:B---3--:R-:W-:-:S02]  /*5820*/  @P0 IMAD R13, R15, R21, R12 ;  /* 0x000000150f0d0224 */ /* 0x008fc400078e020c */
[----:B------:R-:W-:Y:S02]  /*5830*/  IMAD R2, R2, UR7, R5 ;  /* 0x0000000702027c24 */ /* 0x000fe4000f8e0205 */
[----:B------:R-:W-:Y:S02]  /*5840*/  IMAD R14, R14, UR5, R7 ;  /* 0x000000050e0e7c24 */ /* 0x000fe4000f8e0207 */
[----:B------:R-:W-:Y:S02]  /*5850*/  IMAD R13, R2, UR6, R13 ;  /* 0x00000006020d7c24 */ /* 0x000fe4000f8e020d */
[----:B------:R-:W-:-:S03]  /*5860*/  IMAD.MOV.U32 R2, RZ, RZ, 0x1 ;  /* 0x00000001ff027424 */ /* 0x000fc600078e00ff */
[----:B------:R-:W-:Y:S02]  /*5870*/  SEL R12, R14, R13, !P0 ;  /* 0x0000000d0e0c7207 */ /* 0x000fe40004000000 */
[----:B------:R-:W-:-:S07]  /*5880*/  SEL R7, R13, R14, !P0 ;  /* 0x0000000e0d077207 */ /* 0x000fce0004000000 */
.L_x_65:
[----:B------:R-:W-:Y:S05]  /*5890*/  BSYNC B1 ;  /* 0x0000000000017941 */ /* 0x000fea0003800000 */
.L_x_64:
[----:B------:R-:W-:-:S13]  /*58a0*/  LOP3.LUT P0, RZ, R2, 0xff, RZ, 0xc0, !PT ;  /* 0x000000ff02ff7812 */ /* 0x000fda000780c0ff */
[----:B------:R-:W-:Y:S05]  /*58b0*/  @P0 BRA `(.L_x_68) ;  /* 0xfffffff000dc0947 */ /* 0x000fea000383ffff */
[----:B------:R-:W-:Y:S05]  /*58c0*/  BSYNC B0 ;  /* 0x0000000000007941 */ /* 0x000fea0003800000 */
.L_x_56:
[----:B------:R-:W-:-:S03]  /*58d0*/  UMOV UR5, 0xffffffff ;  /* 0xffffffff00057882 */ /* 0x000fc60000000000 */
[----:B------:R-:W-:Y:S05]  /*58e0*/  BRA.DIV UR5, `(.L_x_69) ;  /* 0x0000000205d07947 */ /* 0x000fea000b800000 */
[----:B------:R-:W-:-:S13]  /*58f0*/  ELECT P6, URZ, PT ;  /* 0x00000000003f782f */ /* 0x000fda00038c0000 */
.L_x_81:
[----:B------:R-:W-:Y:S04]  /*5900*/  BSSY B0, `(.L_x_70) ;  /* 0x0000019000007945 */ /* 0x000fe80003800000 */
[----:B------:R-:W-:Y:S05]  /*5910*/  @!P6 BRA `(.L_x_71) ;  /* 0x00000000005ce947 */ /* 0x000fea0003800000 */
[----:B------:R-:W-:-:S04]  /*5920*/  LOP3.LUT R17, R17, 0x2, RZ, 0xfc, !PT ;  /* 0x0000000211117812 */ /* 0x000fc800078efcff */
[----:B------:R-:W-:-:S13]  /*5930*/  ISETP.NE.AND P0, PT, R17, 0x3, PT ;  /* 0x000000031100780c */ /* 0x000fda0003f05270 */
[----:B------:R-:W-:Y:S05]  /*5940*/  @!P0 BRA `(.L_x_72) ;  /* 0x0000000000048947 */ /* 0x000fea0003800000 */
[----:B------:R-:W-:Y:S01]  /*5950*/  BPT.TRAP 0x1 ;  /* 0x000000040000795c */ /* 0x000fe20000300000 */
.L_x_72:
[----:B------:R-:W0:Y:S01]  /*5960*/  S2R R3, SR_CgaCtaId ;  /* 0x0000000000037919 */ /* 0x000e220000008800 */
[----:B------:R-:W-:Y:S02]  /*5970*/  MOV R2, 0x400 ;  /* 0x0000040000027802 */ /* 0x000fe40000000f00 */
[----:B------:R-:W-:Y:S02]  /*5980*/  SHF.L.U32 R4, R0, 0x1f, RZ ;  /* 0x0000001f00047819 */ /* 0x000fe400000006ff */
[----:B0-----:R-:W-:-:S05]  /*5990*/  LEA R2, R3, R2, 0x18 ;  /* 0x0000000203027211 */ /* 0x001fca00078ec0ff */
[----:B------:R-:W-:-:S04]  /*59a0*/  VIADD R2, R2, 0x10 ;  /* 0x0000001002027836 */ /* 0x000fc80000000000 */
[C---:B------:R-:W-:Y:S02]  /*59b0*/  IMAD R5, R11.reuse, 0x8, R2 ;  /* 0x000000080b057824 */ /* 0x040fe400078e0202 */
[----:B------:R-:W-:Y:S02]  /*59c0*/  VIADD R11, R11, 0x1 ;  /* 0x000000010b0b7836 */ /* 0x000fe40000000000 */
[----:B------:R-:W0:Y:S03]  /*59d0*/  SYNCS.PHASECHK.TRANS64.TRYWAIT P0, [R5+URZ], R4 ;  /* 0x00000004050075a7 */ /* 0x000e26000800017f */
[----:B------:R-:W-:-:S04]  /*59e0*/  ISETP.NE.AND P1, PT, R11, 0x2, PT ;  /* 0x000000020b00780c */ /* 0x000fc80003f25270 */
[----:B------:R-:W-:Y:S02]  /*59f0*/  SEL R3, RZ, 0x1, P1 ;  /* 0x00000001ff037807 */ /* 0x000fe40000800000 */
[----:B------:R-:W-:Y:S02]  /*5a00*/  SEL R11, R11, RZ, P1 ;  /* 0x000000ff0b0b7207 */ /* 0x000fe40000800000 */
[----:B------:R-:W-:Y:S01]  /*5a10*/  LOP3.LUT R0, R0, R3, RZ, 0x3c, !PT ;  /* 0x0000000300007212 */ /* 0x000fe200078e3cff */
[----:B0-----:R-:W-:Y:S06]  /*5a20*/  @!P0 BRA `(.L_x_73) ;  /* 0x0000000000a08947 */ /* 0x001fec0003800000 */
.L_x_82:
[----:B------:R-:W-:Y:S01]  /*5a30*/  IMAD R11, R11, 0x8, R2 ;  /* 0x000000080b0b7824 */ /* 0x000fe200078e0202 */
[----:B------:R-:W-:-:S07]  /*5a40*/  SHF.L.U32 R0, R0, 0x1f, RZ ;  /* 0x0000001f00007819 */ /* 0x000fce00000006ff */
.L_x_74:
[----:B-1----:R1:W2:Y:S02]  /*5a50*/  SYNCS.PHASECHK.TRANS64.TRYWAIT P0, [R11+URZ], R0 ;  /* 0x000000000b0075a7 */ /* 0x0022a4000800017f */
[----:B--2---:R-:W-:Y:S05]  /*5a60*/  @!P0 NANOSLEEP.SYNCS 0x989680 ;  /* 0x009896800000895d */ /* 0x004fea0003900000 */
[----:B------:R-:W2:Y:S02]  /*5a70*/  @!P0 SYNCS.PHASECHK.TRANS64 P0, [R11+URZ], R0 ;  /* 0x000000000b0085a7 */ /* 0x000ea4000800007f */
[----:B--2---:R-:W-:Y:S05]  /*5a80*/  @!P0 BRA `(.L_x_74) ;  /* 0xfffffffc00f08947 */ /* 0x004fea000383ffff */
.L_x_71:
[----:B------:R-:W-:Y:S05]  /*5a90*/  BSYNC B0 ;  /* 0x0000000000007941 */ /* 0x000fea0003800000 */
.L_x_70:
[----:B------:R-:W-:Y:S05]  /*5aa0*/  EXIT ;  /* 0x000000000000794d */ /* 0x000fea0003800000 */
.L_x_17:
[----:B-1----:R1:W2:Y:S02]  /*5ab0*/  SYNCS.PHASECHK.TRANS64.TRYWAIT P1, [R3+URZ], R0 ;  /* 0x00000000030075a7 */ /* 0x0022a4000802017f */
[----:B--2---:R-:W-:Y:S05]  /*5ac0*/  @!P1 NANOSLEEP.SYNCS 0x989680 ;  /* 0x009896800000995d */ /* 0x004fea0003900000 */
[----:B------:R-:W2:Y:S02]  /*5ad0*/  @!P1 SYNCS.PHASECHK.TRANS64 P1, [R3+URZ], R0 ;  /* 0x00000000030095a7 */ /* 0x000ea4000802007f */
[----:B--2---:R-:W-:Y:S05]  /*5ae0*/  @!P1 BRA `(.L_x_17) ;  /* 0xfffffffc00f09947 */ /* 0x004fea000383ffff */
[----:B------:R-:W-:Y:S05]  /*5af0*/  BRA `(.L_x_16) ;  /* 0xffffffb400b87947 */ /* 0x000fea000383ffff */
.L_x_22:
[----:B-1----:R-:W-:-:S04]  /*5b00*/  IMAD.U32 R3, RZ, RZ, UR9 ;  /* 0x00000009ff037e24 */ /* 0x002fc8000f8e00ff */
[----:B------:R1:W2:Y:S03]  /*5b10*/  SYNCS.PHASECHK.TRANS64.TRYWAIT P1, [R3+URZ], R2 ;  /* 0x00000002030075a7 */ /* 0x0002a6000802017f */
[----:B--2---:R-:W-:Y:S05]  /*5b20*/  @!P1 NANOSLEEP.SYNCS 0x989680 ;  /* 0x009896800000995d */ /* 0x004fea0003900000 */
[----:B------:R-:W2:Y:S02]  /*5b30*/  @!P1 SYNCS.PHASECHK.TRANS64 P1, [R3+URZ], R2 ;  /* 0x00000002030095a7 */ /* 0x000ea4000802007f */
[----:B--2---:R-:W-:Y:S05]  /*5b40*/  @!P1 BRA `(.L_x_22) ;  /* 0xfffffffc00ec9947 */ /* 0x004fea000383ffff */
[----:B------:R-:W-:Y:S05]  /*5b50*/  BRA `(.L_x_21) ;  /* 0xffffffc000947947 */ /* 0x000fea000383ffff */
.L_x_57:
[----:B------:R-:W-:Y:S01]  /*5b60*/  BSSY B1, `(.L_x_75) ;  /* 0x0000006000017945 */ /* 0x000fe20003800000 */
[----:B------:R-:W-:-:S07]  /*5b70*/  IMAD.MOV.U32 R15, RZ, RZ, -0x1 ;  /* 0xffffffffff0f7424 */ /* 0x000fce00078e00ff */
[----:B------:R-:W-:Y:S05]  /*5b80*/  WARPSYNC.COLLECTIVE R15, `(.L_x_76) ;  /* 0x000000000f0c7348 */ /* 0x000fea0003c00000 */
[----:B------:R-:W-:Y:S02]  /*5b90*/  ELECT P6, UR62, PT ;  /* 0x00000000003e782f */ /* 0x000fe400038c0000 */
[----:B------:R-:W-:Y:S01]  /*5ba0*/  MOV R14, UR62 ;  /* 0x0000003e000e7c02 */ /* 0x000fe20008000f00 */
[----:B------:R-:W-:Y:S10]  /*5bb0*/  ENDCOLLECTIVE ;  /* 0x000000000000791b */ /* 0x000ff40003800000 */
.L_x_76:
[----:B------:R-:W-:Y:S05]  /*5bc0*/  BSYNC B1 ;  /* 0x0000000000017941 */ /* 0x000fea0003800000 */
.L_x_75:
[----:B------:R-:W-:Y:S05]  /*5bd0*/  BRA `(.L_x_77) ;  /* 0xfffffff000207947 */ /* 0x000fea000383ffff */
.L_x_60:
[----:B-1----:R1:W2:Y:S02]  /*5be0*/  SYNCS.PHASECHK.TRANS64.TRYWAIT P1, [R13+URZ+0x10], R4 ;  /* 0x000010040d0075a7 */ /* 0x0022a4000802017f */
[----:B--2---:R-:W-:Y:S05]  /*5bf0*/  @!P1 NANOSLEEP.SYNCS 0x989680 ;  /* 0x009896800000995d */ /* 0x004fea0003900000 */
[----:B------:R-:W2:Y:S02]  /*5c00*/  @!P1 SYNCS.PHASECHK.TRANS64 P1, [R13+URZ+0x10], R4 ;  /* 0x000010040d0095a7 */ /* 0x000ea4000802007f */
[----:B--2---:R-:W-:Y:S05]  /*5c10*/  @!P1 BRA `(.L_x_60) ;  /* 0xfffffffc00f09947 */ /* 0x004fea000383ffff */
[----:B------:R-:W-:Y:S05]  /*5c20*/  BRA `(.L_x_78) ;  /* 0xfffffff000587947 */ /* 0x000fea000383ffff */
.L_x_69:
[----:B------:R-:W-:Y:S01]  /*5c30*/  BSSY B0, `(.L_x_79) ;  /* 0x0000006000007945 */ /* 0x000fe20003800000 */
[----:B------:R-:W-:-:S07]  /*5c40*/  IMAD.MOV.U32 R15, RZ, RZ, -0x1 ;  /* 0xffffffffff0f7424 */ /* 0x000fce00078e00ff */
[----:B------:R-:W-:Y:S05]  /*5c50*/  WARPSYNC.COLLECTIVE R15, `(.L_x_80) ;  /* 0x000000000f0c7348 */ /* 0x000fea0003c00000 */
[----:B------:R-:W-:Y:S02]  /*5c60*/  ELECT P6, UR62, PT ;  /* 0x00000000003e782f */ /* 0x000fe400038c0000 */
[----:B------:R-:W-:Y:S01]  /*5c70*/  MOV R14, UR62 ;  /* 0x0000003e000e7c02 */ /* 0x000fe20008000f00 */
[----:B------:R-:W-:Y:S10]  /*5c80*/  ENDCOLLECTIVE ;  /* 0x000000000000791b */ /* 0x000ff40003800000 */
.L_x_80:
[----:B------:R-:W-:Y:S05]  /*5c90*/  BSYNC B0 ;  /* 0x0000000000007941 */ /* 0x000fea0003800000 */
.L_x_79:
[----:B------:R-:W-:Y:S05]  /*5ca0*/  BRA `(.L_x_81) ;  /* 0xfffffffc00147947 */ /* 0x000fea000383ffff */
.L_x_73:
[----:B0-----:R0:W1:Y:S02]  /*5cb0*/  SYNCS.PHASECHK.TRANS64.TRYWAIT P0, [R5+URZ], R4 ;  /* 0x00000004050075a7 */ /* 0x001064000800017f */
[----:B-1----:R-:W-:Y:S05]  /*5cc0*/  @!P0 NANOSLEEP.SYNCS 0x989680 ;  /* 0x009896800000895d */ /* 0x002fea0003900000 */
[----:B------:R-:W1:Y:S02]  /*5cd0*/  @!P0 SYNCS.PHASECHK.TRANS64 P0, [R5+URZ], R4 ;  /* 0x00000004050085a7 */ /* 0x000e64000800007f */
[----:B-1----:R-:W-:Y:S05]  /*5ce0*/  @!P0 BRA `(.L_x_73) ;  /* 0xfffffffc00f08947 */ /* 0x002fea000383ffff */
[----:B------:R-:W-:Y:S05]  /*5cf0*/  BRA `(.L_x_82) ;  /* 0xfffffffc004c7947 */ /* 0x000fea000383ffff */
.L_x_83:
[----:B------:R-:W-:-:S00]  /*5d00*/  BRA `(.L_x_83) ;  /* 0xfffffffc00fc7947 */ /* 0x000fc0000383ffff */
[----:B------:R-:W-:-:S00]  /*5d10*/  NOP ;  /* 0x0000000000007918 */ /* 0x000fc00000000000 */
        /* <DEDUP_REMOVED lines=14> */
.L_x_84:


//--------------------- .nv.global.init           --------------------------
	.section	.nv.global.init,"aw",@progbits
.nv.global.init:
	.type		$str$22,@object
	.size		$str$22,($str$23 - $str$22)
$str$22:
        /*0000*/ 	.byte	0x6b, 0x5f, 0x74, 0x69, 0x6c, 0x65, 0x5f, 0x63, 0x6f, 0x75, 0x6e, 0x74, 0x20, 0x3e, 0x3d, 0x20
        /*0010*/ 	.byte	0x31, 0x00
	.type		$str$23,@object
	.size		$str$23,(__unnamed_1 - $str$23)
$str$23:
        /*0012*/ 	.byte	0x2f, 0x74, 0x6d, 0x70, 0x2f, 0x63, 0x75, 0x74, 0x6c, 0x61, 0x73, 0x73, 0x5f, 0x73, 0x77, 0x65
        /*0022*/ 	.byte	0x65, 0x70, 0x5f, 0x73, 0x72, 0x63, 0x2f, 0x69, 0x6e, 0x63, 0x6c, 0x75, 0x64, 0x65, 0x2f, 0x63
        /*0032*/ 	.byte	0x75, 0x74, 0x6c, 0x61, 0x73, 0x73, 0x2f, 0x67, 0x65, 0x6d, 0x6d, 0x2f, 0x63, 0x6f, 0x6c, 0x6c
        /*0042*/ 	.byte	0x65, 0x63, 0x74, 0x69, 0x76, 0x65, 0x2f, 0x73, 0x6d, 0x39, 0x30, 0x5f, 0x6d, 0x6d, 0x61, 0x5f
        /*0052*/ 	.byte	0x74, 0x6d, 0x61, 0x5f, 0x67, 0x6d, 0x6d, 0x61, 0x5f, 0x73, 0x73, 0x5f, 0x77, 0x61, 0x72, 0x70
        /*0062*/ 	.byte	0x73, 0x70, 0x65, 0x63, 0x69, 0x61, 0x6c, 0x69, 0x7a, 0x65, 0x64, 0x2e, 0x68, 0x70, 0x70, 0x00
	.type		__unnamed_1,@object
	.size		__unnamed_1,(.L_0 - __unnamed_1)
__unnamed_1:
        /*0072*/ 	.byte	0x76, 0x6f, 0x69, 0x64, 0x20, 0x63, 0x75, 0x74, 0x6c, 0x61, 0x73, 0x73, 0x3a, 0x3a, 0x67, 0x65
        /* <DEDUP_REMOVED lines=180> */
        /*0bc2*/ 	.byte	0x00
.L_0:


//--------------------- .nv.shared._ZN7cutlass13device_kernelINS_4gemm6kernel13GemmUniversalIN4cute5tupleIJiiiiEEENS1_10collective13CollectiveMmaINS1_34MainloopSm90TmaGmmaWarpSpecializedILi2ENS5_IJNS4_1CILi1EEESB_SB_EEENS1_35KernelTmaWarpSpecializedCooperativeEEENS5_IJNSA_ILi384EEENSA_ILi8EEENSA_ILi128EEEEEENS_10bfloat16_tENS5_IJlSB_lEEESJ_SK_NS4_8TiledMMAINS4_8MMA_AtomIJNS4_4SM904GMMA26MMA_64x8x16_F32BF16BF16_SSILNSO_5MajorE0ELSQ_0ELNSO_7ScaleInE1ELSR_1EEEEEENS4_6LayoutINS5_IJNSA_ILi2EEESB_SB_EEENS5_IJSB_NSA_ILi0EEESX_EEEEENS5_IJNS4_10UnderscoreES10_S10_EEEEENS4_13SM90_TMA_LOADENS4_14ComposedLayoutINS4_7SwizzleILi3ELi4ELi3EEENS4_18smem_ptr_flag_bitsILi16EEENSU_INS5_IJSG_NSA_ILi64EEEEEENS5_IJS19_SB_EEEEEEEvNS4_8identityES13_S1D_vS1E_EENS_8epilogue10collective6detail29Sm90TmaWarpSpecializedAdapterINS1H_15DefaultEpilogueISJ_SK_SK_NS1G_6thread17LinearCombinationISJ_Li1EffLNS1L_9ScaleType4KindE0ELNS_15FloatRoundStyleE2ESJ_EENS1_15EpilogueDefaultEEEEEvvEEEEvNT_6ParamsE --------------------------
	.section	.nv.shared._ZN7cutlass13device_kernelINS_4gemm6kernel13GemmUniversalIN4cute5tupleIJiiiiEEENS1_10collective13CollectiveMmaINS1_34MainloopSm90TmaGmmaWarpSpecializedILi2ENS5_IJNS4_1CILi1EEESB_SB_EEENS1_35KernelTmaWarpSpecializedCooperativeEEENS5_IJNSA_ILi384EEENSA_ILi8EEENSA_ILi128EEEEEENS_10bfloat16_tENS5_IJlSB_lEEESJ_SK_NS4_8TiledMMAINS4_8MMA_AtomIJNS4_4SM904GMMA26MMA_64x8x16_F32BF16BF16_SSILNSO_5MajorE0ELSQ_0ELNSO_7ScaleInE1ELSR_1EEEEEENS4_6LayoutINS5_IJNSA_ILi2EEESB_SB_EEENS5_IJSB_NSA_ILi0EEESX_EEEEENS5_IJNS4_10UnderscoreES10_S10_EEEEENS4_13SM90_TMA_LOADENS4_14ComposedLayoutINS4_7SwizzleILi3ELi4ELi3EEENS4_18smem_ptr_flag_bitsILi16EEENSU_INS5_IJSG_NSA_ILi64EEEEEENS5_IJS19_SB_EEEEEEEvNS4_8identityES13_S1D_vS1E_EENS_8epilogue10collective6detail29Sm90TmaWarpSpecializedAdapterINS1H_15DefaultEpilogueISJ_SK_SK_NS1G_6thread17LinearCombinationISJ_Li1EffLNS1L_9ScaleType4KindE0ELNS_15FloatRoundStyleE2ESJ_EENS1_15EpilogueDefaultEEEEEvvEEEEvNT_6ParamsE,"aw",@nobits
	.sectionflags	@""
	.align	16
	.zero		1024


//--------------------- .nv.shared.reserved.0     --------------------------
	.section	.nv.shared.reserved.0,"aw",@nobits
	.weak		__nv_reservedSMEM_offset_0_alias
	.size		__nv_reservedSMEM_offset_0_alias, 0, 0
	.other		__nv_reservedSMEM_offset_0_alias,@"STO_CUDA_RESERVED_SHARED STV_DEFAULT"
__nv_reservedSMEM_offset_0_alias:
	.zero		0


//--------------------- .nv.global                --------------------------
	.section	.nv.global,"aw",@nobits
.nv.global:
	.type		_ZN39_INTERNAL_8a82f41f_4_k_cu_9c186960_76044cute1_E,@object
	.size		_ZN39_INTERNAL_8a82f41f_4_k_cu_9c186960_76044cute1_E,(_ZN39_INTERNAL_8a82f41f_4_k_cu_9c186960_76044cuda3std3__45__cpo6cbeginE - _ZN39_INTERNAL_8a82f41f_4_k_cu_9c186960_76044cute1_E)
_ZN39_INTERNAL_8a82f41f_4_k_cu_9c186960_76044cute1_E:
	.zero		1
	.type		_ZN39_INTERNAL_8a82f41f_4_k_cu_9c186960_76044cuda3std3__45__cpo6cbeginE,@object
	.size		_ZN39_INTERNAL_8a82f41f_4_k_cu_9c186960_76044cuda3std3__45__cpo6cbeginE,(_ZN39_INTERNAL_8a82f41f_4_k_cu_9c186960_76044cuda3std3__48in_placeE - _ZN39_INTERNAL_8a82f41f_4_k_cu_9c186960_76044cuda3std3__45__cpo6cbeginE)
_ZN39_INTERNAL_8a82f41f_4_k_cu_9c186960_76044cuda3std3__45__cpo6cbeginE:
	.zero		1
	.type		_ZN39_INTERNAL_8a82f41f_4_k_cu_9c186960_76044cuda3std3__48in_placeE,@object
	.size		_ZN39_INTERNAL_8a82f41f_4_k_cu_9c186960_76044cuda3std3__48in_placeE,(_ZN39_INTERNAL_8a82f41f_4_k_cu_9c186960_76044cuda3std6ranges3__45__cpo9iter_moveE - _ZN39_INTERNAL_8a82f41f_4_k_cu_9c186960_76044cuda3std3__48in_placeE)
_ZN39_INTERNAL_8a82f41f_4_k_cu_9c186960_76044cuda3std3__48in_placeE:
	.zero		1
	.type		_ZN39_INTERNAL_8a82f41f_4_k_cu_9c186960_76044cuda3std6ranges3__45__cpo9iter_moveE,@object
	.size		_ZN39_INTERNAL_8a82f41f_4_k_cu_9c186960_76044cuda3std6ranges3__45__cpo9iter_moveE,(_ZN39_INTERNAL_8a82f41f_4_k_cu_9c186960_76044cuda3std3__45__cpo5beginE - _ZN39_INTERNAL_8a82f41f_4_k_cu_9c186960_76044cuda3std6ranges3__45__cpo9iter_moveE)
_ZN39_INTERNAL_8a82f41f_4_k_cu_9c186960_76044cuda3std6ranges3__45__cpo9iter_moveE:
	.zero		1
	.type		_ZN39_INTERNAL_8a82f41f_4_k_cu_9c186960_76044cuda3std3__45__cpo5beginE,@object
	.size		_ZN39_INTERNAL_8a82f41f_4_k_cu_9c186960_76044cuda3std3__45__cpo5beginE,(_ZN39_INTERNAL_8a82f41f_4_k_cu_9c186960_76044cuda3std3__441_GLOBAL__N__8a82f41f_4_k_cu_9c186960_76046ignoreE - _ZN39_INTERNAL_8a82f41f_4_k_cu_9c186960_76044cuda3std3__45__cpo5beginE)
_ZN39_INTERNAL_8a82f41f_4_k_cu_9c186960_76044cuda3std3__45__cpo5beginE:
	.zero		1
	.type		_ZN39_INTERNAL_8a82f41f_4_k_cu_9c186960_76044cuda3std3__441_GLOBAL__N__8a82f41f_4_k_cu_9c186960_76046ignoreE,@object
	.size		_ZN39_INTERNAL_8a82f41f_4_k_cu_9c186960_76044cuda3std3__441_GLOBAL__N__8a82f41f_4_k_cu_9c186960_76046ignoreE,(_ZN39_INTERNAL_8a82f41f_4_k_cu_9c186960_76044cute7productE - _ZN39_INTERNAL_8a82f41f_4_k_cu_9c186960_76044cuda3std3__441_GLOBAL__N__8a82f41f_4_k_cu_9c186960_76046ignoreE)
_ZN39_INTERNAL_8a82f41f_4_k_cu_9c186960_76044cuda3std3__441_GLOBAL__N__8a82f41f_4_k_cu_9c186960_76046ignoreE:
	.zero		1
	.type		_ZN39_INTERNAL_8a82f41f_4_k_cu_9c186960_76044cute7productE,@object
	.size		_ZN39_INTERNAL_8a82f41f_4_k_cu_9c186960_76044cute7productE,(_ZN39_INTERNAL_8a82f41f_4_k_cu_9c186960_76044cuda3std3__45__cpo3endE - _ZN39_INTERNAL_8a82f41f_4_k_cu_9c186960_76044cute7productE)
_ZN39_INTERNAL_8a82f41f_4_k_cu_9c186960_76044cute7productE:
	.zero		1
	.type		_ZN39_INTERNAL_8a82f41f_4_k_cu_9c186960_76044cuda3std3__45__cpo3endE,@object
	.size		_ZN39_INTERNAL_8a82f41f_4_k_cu_9c186960_76044cuda3std3__45__cpo3endE,(_ZN39_INTERNAL_8a82f41f_4_k_cu_9c186960_76044cuda3std3__419piecewise_constructE - _ZN39_INTERNAL_8a82f41f_4_k_cu_9c186960_76044cuda3std3__45__cpo3endE)
_ZN39_INTERNAL_8a82f41f_4_k_cu_9c186960_76044cuda3std3__45__cpo3endE:
	.zero		1
	.type		_ZN39_INTERNAL_8a82f41f_4_k_cu_9c186960_76044cuda3std3__419piecewise_constructE,@object
	.size		_ZN39_INTERNAL_8a82f41f_4_k_cu_9c186960_76044cuda3std3__419piecewise_constructE,(_ZN39_INTERNAL_8a82f41f_4_k_cu_9c186960_76044cuda3std3__45__cpo4cendE - _ZN39_INTERNAL_8a82f41f_4_k_cu_9c186960_76044cuda3std3__419piecewise_constructE)
_ZN39_INTERNAL_8a82f41f_4_k_cu_9c186960_76044cuda3std3__419piecewise_constructE:
	.zero		1
	.type		_ZN39_INTERNAL_8a82f41f_4_k_cu_9c186960_76044cuda3std3__45__cpo4cendE,@object
	.size		_ZN39_INTERNAL_8a82f41f_4_k_cu_9c186960_76044cuda3std3__45__cpo4cendE,(_ZN39_INTERNAL_8a82f41f_4_k_cu_9c186960_76044cuda3std6ranges3__45__cpo4swapE - _ZN39_INTERNAL_8a82f41f_4_k_cu_9c186960_76044cuda3std3__45__cpo4cendE)
_ZN39_INTERNAL_8a82f41f_4_k_cu_9c186960_76044cuda3std3__45__cpo4cendE:
	.zero		1
	.type		_ZN39_INTERNAL_8a82f41f_4_k_cu_9c186960_76044cuda3std6ranges3__45__cpo4swapE,@object
	.size		_ZN39_INTERNAL_8a82f41f_4_k_cu_9c186960_76044cuda3std6ranges3__45__cpo4swapE,(.L_8 - _ZN39_INTERNAL_8a82f41f_4_k_cu_9c186960_76044cuda3std6ranges3__45__cpo4swapE)
_ZN39_INTERNAL_8a82f41f_4_k_cu_9c186960_76044cuda3std6ranges3__45__cpo4swapE:
	.zero		1
.L_8:


//--------------------- .nv.constant0._ZN7cutlass13device_kernelINS_4gemm6kernel13GemmUniversalIN4cute5tupleIJiiiiEEENS1_10collective13CollectiveMmaINS1_34MainloopSm90TmaGmmaWarpSpecializedILi2ENS5_IJNS4_1CILi1EEESB_SB_EEENS1_35KernelTmaWarpSpecializedCooperativeEEENS5_IJNSA_ILi384EEENSA_ILi8EEENSA_ILi128EEEEEENS_10bfloat16_tENS5_IJlSB_lEEESJ_SK_NS4_8TiledMMAINS4_8MMA_AtomIJNS4_4SM904GMMA26MMA_64x8x16_F32BF16BF16_SSILNSO_5MajorE0ELSQ_0ELNSO_7ScaleInE1ELSR_1EEEEEENS4_6LayoutINS5_IJNSA_ILi2EEESB_SB_EEENS5_IJSB_NSA_ILi0EEESX_EEEEENS5_IJNS4_10UnderscoreES10_S10_EEEEENS4_13SM90_TMA_LOADENS4_14ComposedLayoutINS4_7SwizzleILi3ELi4ELi3EEENS4_18smem_ptr_flag_bitsILi16EEENSU_INS5_IJSG_NSA_ILi64EEEEEENS5_IJS19_SB_EEEEEEEvNS4_8identityES13_S1D_vS1E_EENS_8epilogue10collective6detail29Sm90TmaWarpSpecializedAdapterINS1H_15DefaultEpilogueISJ_SK_SK_NS1G_6thread17LinearCombinationISJ_Li1EffLNS1L_9ScaleType4KindE0ELNS_15FloatRoundStyleE2ESJ_EENS1_15EpilogueDefaultEEEEEvvEEEEvNT_6ParamsE --------------------------
	.section	.nv.constant0._ZN7cutlass13device_kernelINS_4gemm6kernel13GemmUniversalIN4cute5tupleIJiiiiEEENS1_10collective13CollectiveMmaINS1_34MainloopSm90TmaGmmaWarpSpecializedILi2ENS5_IJNS4_1CILi1EEESB_SB_EEENS1_35KernelTmaWarpSpecializedCooperativeEEENS5_IJNSA_ILi384EEENSA_ILi8EEENSA_ILi128EEEEEENS_10bfloat16_tENS5_IJlSB_lEEESJ_SK_NS4_8TiledMMAINS4_8MMA_AtomIJNS4_4SM904GMMA26MMA_64x8x16_F32BF16BF16_SSILNSO_5MajorE0ELSQ_0ELNSO_7ScaleInE1ELSR_1EEEEEENS4_6LayoutINS5_IJNSA_ILi2EEESB_SB_EEENS5_IJSB_NSA_ILi0EEESX_EEEEENS5_IJNS4_10UnderscoreES10_S10_EEEEENS4_13SM90_TMA_LOADENS4_14ComposedLayoutINS4_7SwizzleILi3ELi4ELi3EEENS4_18smem_ptr_flag_bitsILi16EEENSU_INS5_IJSG_NSA_ILi64EEEEEENS5_IJS19_SB_EEEEEEEvNS4_8identityES13_S1D_vS1E_EENS_8epilogue10collective6detail29Sm90TmaWarpSpecializedAdapterINS1H_15DefaultEpilogueISJ_SK_SK_NS1G_6thread17LinearCombinationISJ_Li1EffLNS1L_9ScaleType4KindE0ELNS_15FloatRoundStyleE2ESJ_EENS1_15EpilogueDefaultEEEEEvvEEEEvNT_6ParamsE,"a",@progbits
	.sectionflags	@""
	.align	4
.nv.constant0._ZN7cutlass13device_kernelINS_4gemm6kernel13GemmUniversalIN4cute5tupleIJiiiiEEENS1_10collective13CollectiveMmaINS1_34MainloopSm90TmaGmmaWarpSpecializedILi2ENS5_IJNS4_1CILi1EEESB_SB_EEENS1_35KernelTmaWarpSpecializedCooperativeEEENS5_IJNSA_ILi384EEENSA_ILi8EEENSA_ILi128EEEEEENS_10bfloat16_tENS5_IJlSB_lEEESJ_SK_NS4_8TiledMMAINS4_8MMA_AtomIJNS4_4SM904GMMA26MMA_64x8x16_F32BF16BF16_SSILNSO_5MajorE0ELSQ_0ELNSO_7ScaleInE1ELSR_1EEEEEENS4_6LayoutINS5_IJNSA_ILi2EEESB_SB_EEENS5_IJSB_NSA_ILi0EEESX_EEEEENS5_IJNS4_10UnderscoreES10_S10_EEEEENS4_13SM90_TMA_LOADENS4_14ComposedLayoutINS4_7SwizzleILi3ELi4ELi3EEENS4_18smem_ptr_flag_bitsILi16EEENSU_INS5_IJSG_NSA_ILi64EEEEEENS5_IJS19_SB_EEEEEEEvNS4_8identityES13_S1D_vS1E_EENS_8epilogue10collective6detail29Sm90TmaWarpSpecializedAdapterINS1H_15DefaultEpilogueISJ_SK_SK_NS1G_6thread17LinearCombinationISJ_Li1EffLNS1L_9ScaleType4KindE0ELNS_15FloatRoundStyleE2ESJ_EENS1_15EpilogueDefaultEEEEEvvEEEEvNT_6ParamsE:
	.zero		1664


//--------------------- SYMBOLS --------------------------

	.type		.nv.reservedSmem.offset0,@object
	.size		.nv.reservedSmem.offset0,0x4
	.type		__assertfail,@function
